//
// Generated by NVIDIA NVVM Compiler
//
// Compiler Build ID: CL-36424714
// Cuda compilation tools, release 13.0, V13.0.88
// Based on NVVM 20.0.0
//

.version 9.0
.target sm_100
.address_size 64

	// .globl	_Z5sgemmILi16ELi2EEviiiPfiS0_iS0_i
// _ZZ5sgemmILi16ELi2EEviiiPfiS0_iS0_iE6ashare has been demoted
// _ZZ5sgemmILi16ELi2EEviiiPfiS0_iS0_iE6bshare has been demoted

.visible .entry _Z5sgemmILi16ELi2EEviiiPfiS0_iS0_i(
	.param .u32 _Z5sgemmILi16ELi2EEviiiPfiS0_iS0_i_param_0,
	.param .u32 _Z5sgemmILi16ELi2EEviiiPfiS0_iS0_i_param_1,
	.param .u32 _Z5sgemmILi16ELi2EEviiiPfiS0_iS0_i_param_2,
	.param .u64 .ptr .align 1 _Z5sgemmILi16ELi2EEviiiPfiS0_iS0_i_param_3,
	.param .u32 _Z5sgemmILi16ELi2EEviiiPfiS0_iS0_i_param_4,
	.param .u64 .ptr .align 1 _Z5sgemmILi16ELi2EEviiiPfiS0_iS0_i_param_5,
	.param .u32 _Z5sgemmILi16ELi2EEviiiPfiS0_iS0_i_param_6,
	.param .u64 .ptr .align 1 _Z5sgemmILi16ELi2EEviiiPfiS0_iS0_i_param_7,
	.param .u32 _Z5sgemmILi16ELi2EEviiiPfiS0_iS0_i_param_8
)
{
	.reg .pred 	%p<7>;
	.reg .b32 	%r<93>;
	.reg .b32 	%f<387>;
	.reg .b64 	%rd<50>;
	// demoted variable
	.shared .align 4 .b8 _ZZ5sgemmILi16ELi2EEviiiPfiS0_iS0_iE6ashare[16384];
	// demoted variable
	.shared .align 4 .b8 _ZZ5sgemmILi16ELi2EEviiiPfiS0_iS0_iE6bshare[16384];
	ld.param.u32 	%r23, [_Z5sgemmILi16ELi2EEviiiPfiS0_iS0_i_param_0];
	ld.param.u32 	%r24, [_Z5sgemmILi16ELi2EEviiiPfiS0_iS0_i_param_2];
	ld.param.u64 	%rd13, [_Z5sgemmILi16ELi2EEviiiPfiS0_iS0_i_param_3];
	ld.param.u64 	%rd14, [_Z5sgemmILi16ELi2EEviiiPfiS0_iS0_i_param_5];
	cvta.to.global.u64 	%rd1, %rd14;
	cvta.to.global.u64 	%rd2, %rd13;
	mov.u32 	%r25, %ctaid.y;
	mov.u32 	%r26, %ctaid.x;
	mov.u32 	%r27, %tid.y;
	shl.b32 	%r1, %r27, 1;
	mov.u32 	%r28, %tid.x;
	shl.b32 	%r2, %r28, 1;
	shl.b32 	%r3, %r25, 6;
	shl.b32 	%r4, %r26, 6;
	setp.lt.s32 	%p1, %r24, 1;
	mov.f32 	%f339, 0f00000000;
	mov.f32 	%f340, %f339;
	mov.f32 	%f341, %f339;
	mov.f32 	%f374, %f339;
	mov.f32 	%f343, %f339;
	mov.f32 	%f344, %f339;
	mov.f32 	%f345, %f339;
	mov.f32 	%f373, %f339;
	mov.f32 	%f347, %f339;
	mov.f32 	%f348, %f339;
	mov.f32 	%f349, %f339;
	mov.f32 	%f372, %f339;
	mov.f32 	%f351, %f339;
	mov.f32 	%f352, %f339;
	mov.f32 	%f353, %f339;
	mov.f32 	%f371, %f339;
	@%p1 bra 	$L__BB0_11;
	mul.lo.s32 	%r29, %r24, %r3;
	mul.wide.s32 	%rd15, %r29, 4;
	add.s64 	%rd48, %rd2, %rd15;
	mad.lo.s32 	%r5, %r1, %r24, %r2;
	shl.b32 	%r30, %r24, 5;
	add.s32 	%r6, %r5, %r30;
	mad.lo.s32 	%r7, %r1, %r23, %r2;
	shl.b32 	%r31, %r1, 8;
	mov.u32 	%r32, _ZZ5sgemmILi16ELi2EEviiiPfiS0_iS0_iE6ashare;
	add.s32 	%r8, %r32, %r31;
	mul.wide.s32 	%rd16, %r24, 4;
	add.s64 	%rd4, %rd48, %rd16;
	mul.wide.u32 	%rd17, %r4, 4;
	add.s64 	%rd47, %rd1, %rd17;
	mov.f32 	%f339, 0f00000000;
	mul.wide.u32 	%rd18, %r5, 4;
	mul.wide.u32 	%rd20, %r6, 4;
	mul.wide.s32 	%rd24, %r7, 4;
	mov.u64 	%rd49, %rd48;
$L__BB0_2:
	mov.u32 	%r34, %tid.x;
	shl.b32 	%r35, %r34, 3;
	mov.u32 	%r36, _ZZ5sgemmILi16ELi2EEviiiPfiS0_iS0_iE6bshare;
	add.s32 	%r37, %r35, %r36;
	add.s32 	%r87, %r37, 1024;
	mov.u32 	%r38, %tid.y;
	shl.b32 	%r39, %r38, 9;
	mov.u32 	%r40, _ZZ5sgemmILi16ELi2EEviiiPfiS0_iS0_iE6ashare;
	add.s32 	%r41, %r39, %r40;
	add.s32 	%r88, %r41, 8192;
	add.s32 	%r42, %r6, %r24;
	add.s32 	%r43, %r5, %r24;
	shl.b32 	%r44, %r23, 5;
	add.s32 	%r45, %r7, %r44;
	add.s32 	%r46, %r6, 32;
	add.s64 	%rd19, %rd49, %rd18;
	ld.global.f32 	%f67, [%rd19];
	shl.b32 	%r47, %r2, 2;
	add.s32 	%r48, %r8, %r47;
	st.shared.f32 	[%r48], %f67;
	ld.global.f32 	%f68, [%rd19+128];
	st.shared.f32 	[%r48+128], %f68;
	add.s64 	%rd21, %rd49, %rd20;
	ld.global.f32 	%f69, [%rd21];
	st.shared.f32 	[%r48+8192], %f69;
	mul.wide.s32 	%rd22, %r46, 4;
	add.s64 	%rd23, %rd49, %rd22;
	ld.global.f32 	%f70, [%rd23];
	st.shared.f32 	[%r48+8320], %f70;
	add.s64 	%rd25, %rd47, %rd24;
	ld.global.f32 	%f71, [%rd25];
	add.s32 	%r49, %r36, %r39;
	add.s32 	%r50, %r49, %r47;
	st.shared.f32 	[%r50], %f71;
	ld.global.f32 	%f72, [%rd25+128];
	st.shared.f32 	[%r50+128], %f72;
	mul.wide.s32 	%rd26, %r45, 4;
	add.s64 	%rd27, %rd47, %rd26;
	ld.global.f32 	%f73, [%rd27];
	st.shared.f32 	[%r50+8192], %f73;
	ld.global.f32 	%f74, [%rd27+128];
	st.shared.f32 	[%r50+8320], %f74;
	ld.global.f32 	%f75, [%rd19+4];
	st.shared.f32 	[%r48+4], %f75;
	ld.global.f32 	%f76, [%rd19+132];
	st.shared.f32 	[%r48+132], %f76;
	ld.global.f32 	%f77, [%rd21+4];
	st.shared.f32 	[%r48+8196], %f77;
	ld.global.f32 	%f78, [%rd23+4];
	st.shared.f32 	[%r48+8324], %f78;
	ld.global.f32 	%f79, [%rd25+4];
	st.shared.f32 	[%r50+4], %f79;
	ld.global.f32 	%f80, [%rd25+132];
	st.shared.f32 	[%r50+132], %f80;
	ld.global.f32 	%f81, [%rd27+4];
	st.shared.f32 	[%r50+8196], %f81;
	ld.global.f32 	%f82, [%rd27+132];
	st.shared.f32 	[%r50+8324], %f82;
	mul.wide.u32 	%rd28, %r43, 4;
	add.s64 	%rd29, %rd49, %rd28;
	ld.global.f32 	%f83, [%rd29];
	st.shared.f32 	[%r48+256], %f83;
	ld.global.f32 	%f84, [%rd29+128];
	st.shared.f32 	[%r48+384], %f84;
	mul.wide.u32 	%rd30, %r42, 4;
	add.s64 	%rd31, %rd49, %rd30;
	ld.global.f32 	%f85, [%rd31];
	st.shared.f32 	[%r48+8448], %f85;
	mul.wide.u32 	%rd32, %r24, 4;
	add.s64 	%rd33, %rd23, %rd32;
	ld.global.f32 	%f86, [%rd33];
	st.shared.f32 	[%r48+8576], %f86;
	mul.wide.s32 	%rd34, %r23, 4;
	add.s64 	%rd35, %rd25, %rd34;
	ld.global.f32 	%f87, [%rd35];
	st.shared.f32 	[%r50+256], %f87;
	ld.global.f32 	%f88, [%rd35+128];
	st.shared.f32 	[%r50+384], %f88;
	add.s64 	%rd36, %rd27, %rd34;
	ld.global.f32 	%f89, [%rd36];
	st.shared.f32 	[%r50+8448], %f89;
	ld.global.f32 	%f90, [%rd36+128];
	st.shared.f32 	[%r50+8576], %f90;
	ld.global.f32 	%f91, [%rd29+4];
	st.shared.f32 	[%r48+260], %f91;
	ld.global.f32 	%f92, [%rd29+132];
	st.shared.f32 	[%r48+388], %f92;
	ld.global.f32 	%f93, [%rd31+4];
	st.shared.f32 	[%r48+8452], %f93;
	ld.global.f32 	%f94, [%rd33+4];
	st.shared.f32 	[%r48+8580], %f94;
	ld.global.f32 	%f95, [%rd35+4];
	st.shared.f32 	[%r50+260], %f95;
	ld.global.f32 	%f96, [%rd35+132];
	st.shared.f32 	[%r50+388], %f96;
	ld.global.f32 	%f97, [%rd36+4];
	st.shared.f32 	[%r50+8452], %f97;
	ld.global.f32 	%f98, [%rd36+132];
	st.shared.f32 	[%r50+8580], %f98;
	bar.sync 	0;
	mov.b32 	%r89, 8192;
$L__BB0_3:
	ld.shared.f32 	%f99, [%r88+-8192];
	ld.shared.f32 	%f100, [%r87+-1024];
	fma.rn.f32 	%f101, %f99, %f100, %f374;
	ld.shared.f32 	%f102, [%r87+-896];
	fma.rn.f32 	%f103, %f99, %f102, %f373;
	ld.shared.f32 	%f104, [%r88];
	fma.rn.f32 	%f105, %f104, %f100, %f372;
	fma.rn.f32 	%f106, %f104, %f102, %f371;
	ld.shared.f32 	%f107, [%r88+-8188];
	ld.shared.f32 	%f108, [%r87+-768];
	fma.rn.f32 	%f109, %f107, %f108, %f101;
	ld.shared.f32 	%f110, [%r87+-640];
	fma.rn.f32 	%f111, %f107, %f110, %f103;
	ld.shared.f32 	%f112, [%r88+4];
	fma.rn.f32 	%f113, %f112, %f108, %f105;
	fma.rn.f32 	%f114, %f112, %f110, %f106;
	ld.shared.f32 	%f115, [%r88+-8184];
	ld.shared.f32 	%f116, [%r87+-512];
	fma.rn.f32 	%f117, %f115, %f116, %f109;
	ld.shared.f32 	%f118, [%r87+-384];
	fma.rn.f32 	%f119, %f115, %f118, %f111;
	ld.shared.f32 	%f120, [%r88+8];
	fma.rn.f32 	%f121, %f120, %f116, %f113;
	fma.rn.f32 	%f122, %f120, %f118, %f114;
	ld.shared.f32 	%f123, [%r88+-8180];
	ld.shared.f32 	%f124, [%r87+-256];
	fma.rn.f32 	%f125, %f123, %f124, %f117;
	ld.shared.f32 	%f126, [%r87+-128];
	fma.rn.f32 	%f127, %f123, %f126, %f119;
	ld.shared.f32 	%f128, [%r88+12];
	fma.rn.f32 	%f129, %f128, %f124, %f121;
	fma.rn.f32 	%f130, %f128, %f126, %f122;
	ld.shared.f32 	%f131, [%r88+-8176];
	ld.shared.f32 	%f132, [%r87];
	fma.rn.f32 	%f133, %f131, %f132, %f125;
	ld.shared.f32 	%f134, [%r87+128];
	fma.rn.f32 	%f135, %f131, %f134, %f127;
	ld.shared.f32 	%f136, [%r88+16];
	fma.rn.f32 	%f137, %f136, %f132, %f129;
	fma.rn.f32 	%f138, %f136, %f134, %f130;
	ld.shared.f32 	%f139, [%r88+-8172];
	ld.shared.f32 	%f140, [%r87+256];
	fma.rn.f32 	%f141, %f139, %f140, %f133;
	ld.shared.f32 	%f142, [%r87+384];
	fma.rn.f32 	%f143, %f139, %f142, %f135;
	ld.shared.f32 	%f144, [%r88+20];
	fma.rn.f32 	%f145, %f144, %f140, %f137;
	fma.rn.f32 	%f146, %f144, %f142, %f138;
	ld.shared.f32 	%f147, [%r88+-8168];
	ld.shared.f32 	%f148, [%r87+512];
	fma.rn.f32 	%f149, %f147, %f148, %f141;
	ld.shared.f32 	%f150, [%r87+640];
	fma.rn.f32 	%f151, %f147, %f150, %f143;
	ld.shared.f32 	%f152, [%r88+24];
	fma.rn.f32 	%f153, %f152, %f148, %f145;
	fma.rn.f32 	%f154, %f152, %f150, %f146;
	ld.shared.f32 	%f155, [%r88+-8164];
	ld.shared.f32 	%f156, [%r87+768];
	fma.rn.f32 	%f374, %f155, %f156, %f149;
	ld.shared.f32 	%f157, [%r87+896];
	fma.rn.f32 	%f373, %f155, %f157, %f151;
	ld.shared.f32 	%f158, [%r88+28];
	fma.rn.f32 	%f372, %f158, %f156, %f153;
	fma.rn.f32 	%f371, %f158, %f157, %f154;
	add.s32 	%r89, %r89, 32;
	add.s32 	%r88, %r88, 32;
	add.s32 	%r87, %r87, 2048;
	setp.ne.s32 	%p2, %r89, 8448;
	@%p2 bra 	$L__BB0_3;
	mov.b32 	%r90, 0;
$L__BB0_5:
	shl.b32 	%r52, %r90, 2;
	add.s32 	%r53, %r8, %r52;
	ld.shared.f32 	%f159, [%r53];
	shl.b32 	%r54, %r90, 8;
	add.s32 	%r56, %r36, %r54;
	add.s32 	%r58, %r56, %r47;
	ld.shared.f32 	%f160, [%r58+4];
	fma.rn.f32 	%f161, %f159, %f160, %f341;
	ld.shared.f32 	%f162, [%r58+132];
	fma.rn.f32 	%f163, %f159, %f162, %f345;
	ld.shared.f32 	%f164, [%r53+8192];
	fma.rn.f32 	%f165, %f164, %f160, %f349;
	fma.rn.f32 	%f166, %f164, %f162, %f353;
	ld.shared.f32 	%f167, [%r53+4];
	ld.shared.f32 	%f168, [%r58+260];
	fma.rn.f32 	%f169, %f167, %f168, %f161;
	ld.shared.f32 	%f170, [%r58+388];
	fma.rn.f32 	%f171, %f167, %f170, %f163;
	ld.shared.f32 	%f172, [%r53+8196];
	fma.rn.f32 	%f173, %f172, %f168, %f165;
	fma.rn.f32 	%f174, %f172, %f170, %f166;
	ld.shared.f32 	%f175, [%r53+8];
	ld.shared.f32 	%f176, [%r58+516];
	fma.rn.f32 	%f177, %f175, %f176, %f169;
	ld.shared.f32 	%f178, [%r58+644];
	fma.rn.f32 	%f179, %f175, %f178, %f171;
	ld.shared.f32 	%f180, [%r53+8200];
	fma.rn.f32 	%f181, %f180, %f176, %f173;
	fma.rn.f32 	%f182, %f180, %f178, %f174;
	ld.shared.f32 	%f183, [%r53+12];
	ld.shared.f32 	%f184, [%r58+772];
	fma.rn.f32 	%f185, %f183, %f184, %f177;
	ld.shared.f32 	%f186, [%r58+900];
	fma.rn.f32 	%f187, %f183, %f186, %f179;
	ld.shared.f32 	%f188, [%r53+8204];
	fma.rn.f32 	%f189, %f188, %f184, %f181;
	fma.rn.f32 	%f190, %f188, %f186, %f182;
	ld.shared.f32 	%f191, [%r53+16];
	ld.shared.f32 	%f192, [%r58+1028];
	fma.rn.f32 	%f193, %f191, %f192, %f185;
	ld.shared.f32 	%f194, [%r58+1156];
	fma.rn.f32 	%f195, %f191, %f194, %f187;
	ld.shared.f32 	%f196, [%r53+8208];
	fma.rn.f32 	%f197, %f196, %f192, %f189;
	fma.rn.f32 	%f198, %f196, %f194, %f190;
	ld.shared.f32 	%f199, [%r53+20];
	ld.shared.f32 	%f200, [%r58+1284];
	fma.rn.f32 	%f201, %f199, %f200, %f193;
	ld.shared.f32 	%f202, [%r58+1412];
	fma.rn.f32 	%f203, %f199, %f202, %f195;
	ld.shared.f32 	%f204, [%r53+8212];
	fma.rn.f32 	%f205, %f204, %f200, %f197;
	fma.rn.f32 	%f206, %f204, %f202, %f198;
	ld.shared.f32 	%f207, [%r53+24];
	ld.shared.f32 	%f208, [%r58+1540];
	fma.rn.f32 	%f209, %f207, %f208, %f201;
	ld.shared.f32 	%f210, [%r58+1668];
	fma.rn.f32 	%f211, %f207, %f210, %f203;
	ld.shared.f32 	%f212, [%r53+8216];
	fma.rn.f32 	%f213, %f212, %f208, %f205;
	fma.rn.f32 	%f214, %f212, %f210, %f206;
	ld.shared.f32 	%f215, [%r53+28];
	ld.shared.f32 	%f216, [%r58+1796];
	fma.rn.f32 	%f341, %f215, %f216, %f209;
	ld.shared.f32 	%f217, [%r58+1924];
	fma.rn.f32 	%f345, %f215, %f217, %f211;
	ld.shared.f32 	%f218, [%r53+8220];
	fma.rn.f32 	%f349, %f218, %f216, %f213;
	fma.rn.f32 	%f353, %f218, %f217, %f214;
	add.s32 	%r90, %r90, 8;
	setp.ne.s32 	%p3, %r90, 64;
	@%p3 bra 	$L__BB0_5;
	mov.b32 	%r91, 0;
$L__BB0_7:
	shl.b32 	%r60, %r91, 2;
	add.s32 	%r61, %r8, %r60;
	ld.shared.f32 	%f219, [%r61+256];
	shl.b32 	%r62, %r91, 8;
	add.s32 	%r64, %r36, %r62;
	add.s32 	%r66, %r64, %r47;
	ld.shared.f32 	%f220, [%r66];
	fma.rn.f32 	%f221, %f219, %f220, %f340;
	ld.shared.f32 	%f222, [%r66+128];
	fma.rn.f32 	%f223, %f219, %f222, %f344;
	ld.shared.f32 	%f224, [%r61+8448];
	fma.rn.f32 	%f225, %f224, %f220, %f348;
	fma.rn.f32 	%f226, %f224, %f222, %f352;
	ld.shared.f32 	%f227, [%r61+260];
	ld.shared.f32 	%f228, [%r66+256];
	fma.rn.f32 	%f229, %f227, %f228, %f221;
	ld.shared.f32 	%f230, [%r66+384];
	fma.rn.f32 	%f231, %f227, %f230, %f223;
	ld.shared.f32 	%f232, [%r61+8452];
	fma.rn.f32 	%f233, %f232, %f228, %f225;
	fma.rn.f32 	%f234, %f232, %f230, %f226;
	ld.shared.f32 	%f235, [%r61+264];
	ld.shared.f32 	%f236, [%r66+512];
	fma.rn.f32 	%f237, %f235, %f236, %f229;
	ld.shared.f32 	%f238, [%r66+640];
	fma.rn.f32 	%f239, %f235, %f238, %f231;
	ld.shared.f32 	%f240, [%r61+8456];
	fma.rn.f32 	%f241, %f240, %f236, %f233;
	fma.rn.f32 	%f242, %f240, %f238, %f234;
	ld.shared.f32 	%f243, [%r61+268];
	ld.shared.f32 	%f244, [%r66+768];
	fma.rn.f32 	%f245, %f243, %f244, %f237;
	ld.shared.f32 	%f246, [%r66+896];
	fma.rn.f32 	%f247, %f243, %f246, %f239;
	ld.shared.f32 	%f248, [%r61+8460];
	fma.rn.f32 	%f249, %f248, %f244, %f241;
	fma.rn.f32 	%f250, %f248, %f246, %f242;
	ld.shared.f32 	%f251, [%r61+272];
	ld.shared.f32 	%f252, [%r66+1024];
	fma.rn.f32 	%f253, %f251, %f252, %f245;
	ld.shared.f32 	%f254, [%r66+1152];
	fma.rn.f32 	%f255, %f251, %f254, %f247;
	ld.shared.f32 	%f256, [%r61+8464];
	fma.rn.f32 	%f257, %f256, %f252, %f249;
	fma.rn.f32 	%f258, %f256, %f254, %f250;
	ld.shared.f32 	%f259, [%r61+276];
	ld.shared.f32 	%f260, [%r66+1280];
	fma.rn.f32 	%f261, %f259, %f260, %f253;
	ld.shared.f32 	%f262, [%r66+1408];
	fma.rn.f32 	%f263, %f259, %f262, %f255;
	ld.shared.f32 	%f264, [%r61+8468];
	fma.rn.f32 	%f265, %f264, %f260, %f257;
	fma.rn.f32 	%f266, %f264, %f262, %f258;
	ld.shared.f32 	%f267, [%r61+280];
	ld.shared.f32 	%f268, [%r66+1536];
	fma.rn.f32 	%f269, %f267, %f268, %f261;
	ld.shared.f32 	%f270, [%r66+1664];
	fma.rn.f32 	%f271, %f267, %f270, %f263;
	ld.shared.f32 	%f272, [%r61+8472];
	fma.rn.f32 	%f273, %f272, %f268, %f265;
	fma.rn.f32 	%f274, %f272, %f270, %f266;
	ld.shared.f32 	%f275, [%r61+284];
	ld.shared.f32 	%f276, [%r66+1792];
	fma.rn.f32 	%f340, %f275, %f276, %f269;
	ld.shared.f32 	%f277, [%r66+1920];
	fma.rn.f32 	%f344, %f275, %f277, %f271;
	ld.shared.f32 	%f278, [%r61+8476];
	fma.rn.f32 	%f348, %f278, %f276, %f273;
	fma.rn.f32 	%f352, %f278, %f277, %f274;
	add.s32 	%r91, %r91, 8;
	setp.ne.s32 	%p4, %r91, 64;
	@%p4 bra 	$L__BB0_7;
	mov.b32 	%r92, 0;
$L__BB0_9:
	shl.b32 	%r68, %r92, 2;
	add.s32 	%r69, %r8, %r68;
	ld.shared.f32 	%f279, [%r69+256];
	shl.b32 	%r70, %r92, 8;
	add.s32 	%r72, %r36, %r70;
	add.s32 	%r74, %r72, %r47;
	ld.shared.f32 	%f280, [%r74+4];
	fma.rn.f32 	%f281, %f279, %f280, %f339;
	ld.shared.f32 	%f282, [%r74+132];
	fma.rn.f32 	%f283, %f279, %f282, %f343;
	ld.shared.f32 	%f284, [%r69+8448];
	fma.rn.f32 	%f285, %f284, %f280, %f347;
	fma.rn.f32 	%f286, %f284, %f282, %f351;
	ld.shared.f32 	%f287, [%r69+260];
	ld.shared.f32 	%f288, [%r74+260];
	fma.rn.f32 	%f289, %f287, %f288, %f281;
	ld.shared.f32 	%f290, [%r74+388];
	fma.rn.f32 	%f291, %f287, %f290, %f283;
	ld.shared.f32 	%f292, [%r69+8452];
	fma.rn.f32 	%f293, %f292, %f288, %f285;
	fma.rn.f32 	%f294, %f292, %f290, %f286;
	ld.shared.f32 	%f295, [%r69+264];
	ld.shared.f32 	%f296, [%r74+516];
	fma.rn.f32 	%f297, %f295, %f296, %f289;
	ld.shared.f32 	%f298, [%r74+644];
	fma.rn.f32 	%f299, %f295, %f298, %f291;
	ld.shared.f32 	%f300, [%r69+8456];
	fma.rn.f32 	%f301, %f300, %f296, %f293;
	fma.rn.f32 	%f302, %f300, %f298, %f294;
	ld.shared.f32 	%f303, [%r69+268];
	ld.shared.f32 	%f304, [%r74+772];
	fma.rn.f32 	%f305, %f303, %f304, %f297;
	ld.shared.f32 	%f306, [%r74+900];
	fma.rn.f32 	%f307, %f303, %f306, %f299;
	ld.shared.f32 	%f308, [%r69+8460];
	fma.rn.f32 	%f309, %f308, %f304, %f301;
	fma.rn.f32 	%f310, %f308, %f306, %f302;
	ld.shared.f32 	%f311, [%r69+272];
	ld.shared.f32 	%f312, [%r74+1028];
	fma.rn.f32 	%f313, %f311, %f312, %f305;
	ld.shared.f32 	%f314, [%r74+1156];
	fma.rn.f32 	%f315, %f311, %f314, %f307;
	ld.shared.f32 	%f316, [%r69+8464];
	fma.rn.f32 	%f317, %f316, %f312, %f309;
	fma.rn.f32 	%f318, %f316, %f314, %f310;
	ld.shared.f32 	%f319, [%r69+276];
	ld.shared.f32 	%f320, [%r74+1284];
	fma.rn.f32 	%f321, %f319, %f320, %f313;
	ld.shared.f32 	%f322, [%r74+1412];
	fma.rn.f32 	%f323, %f319, %f322, %f315;
	ld.shared.f32 	%f324, [%r69+8468];
	fma.rn.f32 	%f325, %f324, %f320, %f317;
	fma.rn.f32 	%f326, %f324, %f322, %f318;
	ld.shared.f32 	%f327, [%r69+280];
	ld.shared.f32 	%f328, [%r74+1540];
	fma.rn.f32 	%f329, %f327, %f328, %f321;
	ld.shared.f32 	%f330, [%r74+1668];
	fma.rn.f32 	%f331, %f327, %f330, %f323;
	ld.shared.f32 	%f332, [%r69+8472];
	fma.rn.f32 	%f333, %f332, %f328, %f325;
	fma.rn.f32 	%f334, %f332, %f330, %f326;
	ld.shared.f32 	%f335, [%r69+284];
	ld.shared.f32 	%f336, [%r74+1796];
	fma.rn.f32 	%f339, %f335, %f336, %f329;
	ld.shared.f32 	%f337, [%r74+1924];
	fma.rn.f32 	%f343, %f335, %f337, %f331;
	ld.shared.f32 	%f338, [%r69+8476];
	fma.rn.f32 	%f347, %f338, %f336, %f333;
	fma.rn.f32 	%f351, %f338, %f337, %f334;
	add.s32 	%r92, %r92, 8;
	setp.ne.s32 	%p5, %r92, 64;
	@%p5 bra 	$L__BB0_9;
	shl.b32 	%r75, %r23, 6;
	bar.sync 	0;
	add.s64 	%rd48, %rd48, 256;
	add.s64 	%rd49, %rd49, 256;
	mul.wide.s32 	%rd37, %r75, 4;
	add.s64 	%rd47, %rd47, %rd37;
	setp.lt.u64 	%p6, %rd48, %rd4;
	@%p6 bra 	$L__BB0_2;
$L__BB0_11:
	ld.param.u64 	%rd46, [_Z5sgemmILi16ELi2EEviiiPfiS0_iS0_i_param_7];
	cvta.to.global.u64 	%rd38, %rd46;
	mov.u32 	%r76, %tid.y;
	shl.b32 	%r77, %r76, 1;
	mov.u32 	%r78, %ctaid.y;
	shl.b32 	%r79, %r78, 6;
	add.s32 	%r80, %r79, %r77;
	mov.u32 	%r81, %ctaid.x;
	shl.b32 	%r82, %r81, 6;
	add.s32 	%r83, %r2, %r82;
	mad.lo.s32 	%r84, %r80, %r23, %r83;
	shl.b32 	%r85, %r23, 5;
	add.s32 	%r86, %r84, %r85;
	mul.wide.s32 	%rd39, %r84, 4;
	add.s64 	%rd40, %rd38, %rd39;
	st.global.f32 	[%rd40], %f374;
	st.global.f32 	[%rd40+128], %f373;
	mul.wide.s32 	%rd41, %r86, 4;
	add.s64 	%rd42, %rd38, %rd41;
	st.global.f32 	[%rd42], %f372;
	st.global.f32 	[%rd42+128], %f371;
	st.global.f32 	[%rd40+4], %f341;
	st.global.f32 	[%rd40+132], %f345;
	st.global.f32 	[%rd42+4], %f349;
	st.global.f32 	[%rd42+132], %f353;
	mul.wide.s32 	%rd43, %r23, 4;
	add.s64 	%rd44, %rd40, %rd43;
	st.global.f32 	[%rd44], %f340;
	st.global.f32 	[%rd44+128], %f344;
	add.s64 	%rd45, %rd42, %rd43;
	st.global.f32 	[%rd45], %f348;
	st.global.f32 	[%rd45+128], %f352;
	st.global.f32 	[%rd44+4], %f339;
	st.global.f32 	[%rd44+132], %f343;
	st.global.f32 	[%rd45+4], %f347;
	st.global.f32 	[%rd45+132], %f351;
	ret;

}


// ===== COMPILED SASS (sm_100) =====

	.target	sm_100

	.elftype	@"ET_EXEC"


//--------------------- .note.nv.tkinfo           --------------------------
	.section	.note.nv.tkinfo,"",@"SHT_NOTE"
	.sectionflags	@"SHF_NOTE_NV_TKINFO"
	.tkinfo
        /*0018*/ 	.word	0x00000002
        /*0030*/ 	.string	""
        /*0030*/ 	.string	"ptxas"
        /*0030*/ 	.string	"Cuda compilation tools, release 13.0, V13.0.88"
        /*0030*/ 	.string	"Build cuda_13.0.r13.0/compiler.36424714_0"
        /*0030*/ 	.string	"-arch sm_100 -m 64 "



//--------------------- .note.nv.cuinfo           --------------------------
	.section	.note.nv.cuinfo,"",@"SHT_NOTE"
	.sectionflags	@"SHF_NOTE_NV_CUINFO"
        /*0018*/ 	.short	0x0002
        /*001a*/ 	.short	0x0064
        /*001c*/ 	.short	0x0082
	.zero		2


//--------------------- .nv.info                  --------------------------
	.section	.nv.info,"",@"SHT_CUDA_INFO"
	.align	4


	//----- nvinfo : EIATTR_REGCOUNT
	.align		4
        /*0000*/ 	.byte	0x04, 0x2f
        /*0002*/ 	.short	(.L_1 - .L_0)
	.align		4
.L_0:
        /*0004*/ 	.word	index@(_Z5sgemmILi16ELi2EEviiiPfiS0_iS0_i)
        /*0008*/ 	.word	0x00000028


	//----- nvinfo : EIATTR_FRAME_SIZE
	.align		4
.L_1:
        /*000c*/ 	.byte	0x04, 0x11
        /*000e*/ 	.short	(.L_3 - .L_2)
	.align		4
.L_2:
        /*0010*/ 	.word	index@(_Z5sgemmILi16ELi2EEviiiPfiS0_iS0_i)
        /*0014*/ 	.word	0x00000000


	//----- nvinfo : EIATTR_MIN_STACK_SIZE
	.align		4
.L_3:
        /*0018*/ 	.byte	0x04, 0x12
        /*001a*/ 	.short	(.L_5 - .L_4)
	.align		4
.L_4:
        /*001c*/ 	.word	index@(_Z5sgemmILi16ELi2EEviiiPfiS0_iS0_i)
        /*0020*/ 	.word	0x00000000
.L_5:


//--------------------- .nv.compat                --------------------------
	.section	.nv.compat,"",@"SHT_CUDA_COMPAT_INFO"
	.align	4
        /*0000*/ 	.byte	0x02, 0x09, 0x00, 0x00, 0x02, 0x02, 0x01, 0x00, 0x02, 0x05, 0x05, 0x00, 0x03, 0x07, 0x01, 0x01
        /*0010*/ 	.byte	0x02, 0x03, 0x00, 0x00, 0x02, 0x06, 0x01, 0x00, 0x04, 0x0b, 0x08, 0x00, 0x09, 0x00, 0x00, 0x00
        /*0020*/ 	.byte	0x00, 0x00, 0x00, 0x00


//--------------------- .nv.info._Z5sgemmILi16ELi2EEviiiPfiS0_iS0_i --------------------------
	.section	.nv.info._Z5sgemmILi16ELi2EEviiiPfiS0_iS0_i,"",@"SHT_CUDA_INFO"
	.sectionflags	@""
	.align	4


	//----- nvinfo : EIATTR_CUDA_API_VERSION
	.align		4
        /*0000*/ 	.byte	0x04, 0x37
        /*0002*/ 	.short	(.L_7 - .L_6)
.L_6:
        /*0004*/ 	.word	0x00000082


	//----- nvinfo : EIATTR_KPARAM_INFO
	.align		4
.L_7:
        /*0008*/ 	.byte	0x04, 0x17
        /*000a*/ 	.short	(.L_9 - .L_8)
.L_8:
        /*000c*/ 	.word	0x00000000
        /*0010*/ 	.short	0x0008
        /*0012*/ 	.short	0x0038
        /*0014*/ 	.byte	0x00, 0xf0, 0x11, 0x00


	//----- nvinfo : EIATTR_KPARAM_INFO
	.align		4
.L_9:
        /*0018*/ 	.byte	0x04, 0x17
        /*001a*/ 	.short	(.L_11 - .L_10)
.L_10:
        /*001c*/ 	.word	0x00000000
        /*0020*/ 	.short	0x0007
        /*0022*/ 	.short	0x0030
        /*0024*/ 	.byte	0x00, 0xf5, 0x21, 0x00


	//----- nvinfo : EIATTR_KPARAM_INFO
	.align		4
.L_11:
        /*0028*/ 	.byte	0x04, 0x17
        /*002a*/ 	.short	(.L_13 - .L_12)
.L_12:
        /*002c*/ 	.word	0x00000000
        /*0030*/ 	.short	0x0006
        /*0032*/ 	.short	0x0028
        /*0034*/ 	.byte	0x00, 0xf0, 0x11, 0x00


	//----- nvinfo : EIATTR_KPARAM_INFO
	.align		4
.L_13:
        /*0038*/ 	.byte	0x04, 0x17
        /*003a*/ 	.short	(.L_15 - .L_14)
.L_14:
        /*003c*/ 	.word	0x00000000
        /*0040*/ 	.short	0x0005
        /*0042*/ 	.short	0x0020
        /*0044*/ 	.byte	0x00, 0xf5, 0x21, 0x00


	//----- nvinfo : EIATTR_KPARAM_INFO
	.align		4
.L_15:
        /*0048*/ 	.byte	0x04, 0x17
        /*004a*/ 	.short	(.L_17 - .L_16)
.L_16:
        /*004c*/ 	.word	0x00000000
        /*0050*/ 	.short	0x0004
        /*0052*/ 	.short	0x0018
        /*0054*/ 	.byte	0x00, 0xf0, 0x11, 0x00


	//----- nvinfo : EIATTR_KPARAM_INFO
	.align		4
.L_17:
        /*0058*/ 	.byte	0x04, 0x17
        /*005a*/ 	.short	(.L_19 - .L_18)
.L_18:
        /*005c*/ 	.word	0x00000000
        /*0060*/ 	.short	0x0003
        /*0062*/ 	.short	0x0010
        /*0064*/ 	.byte	0x00, 0xf5, 0x21, 0x00


	//----- nvinfo : EIATTR_KPARAM_INFO
	.align		4
.L_19:
        /*0068*/ 	.byte	0x04, 0x17
        /*006a*/ 	.short	(.L_21 - .L_20)
.L_20:
        /*006c*/ 	.word	0x00000000
        /*0070*/ 	.short	0x0002
        /*0072*/ 	.short	0x0008
        /*0074*/ 	.byte	0x00, 0xf0, 0x11, 0x00


	//----- nvinfo : EIATTR_KPARAM_INFO
	.align		4
.L_21:
        /*0078*/ 	.byte	0x04, 0x17
        /*007a*/ 	.short	(.L_23 - .L_22)
.L_22:
        /*007c*/ 	.word	0x00000000
        /*0080*/ 	.short	0x0001
        /*0082*/ 	.short	0x0004
        /*0084*/ 	.byte	0x00, 0xf0, 0x11, 0x00


	//----- nvinfo : EIATTR_KPARAM_INFO
	.align		4
.L_23:
        /*0088*/ 	.byte	0x04, 0x17
        /*008a*/ 	.short	(.L_25 - .L_24)
.L_24:
        /*008c*/ 	.word	0x00000000
        /*0090*/ 	.short	0x0000
        /*0092*/ 	.short	0x0000
        /*0094*/ 	.byte	0x00, 0xf0, 0x11, 0x00


	//----- nvinfo : EIATTR_SPARSE_MMA_MASK
	.align		4
.L_25:
        /*0098*/ 	.byte	0x03, 0x50
        /*009a*/ 	.short	0x0000


	//----- nvinfo : EIATTR_MAXREG_COUNT
	.align		4
        /*009c*/ 	.byte	0x03, 0x1b
        /*009e*/ 	.short	0x00ff


	//----- nvinfo : EIATTR_NUM_BARRIERS
	.align		4
        /*00a0*/ 	.byte	0x02, 0x4c
        /*00a2*/ 	.byte	0x01
	.zero		1


	//----- nvinfo : EIATTR_MERCURY_ISA_VERSION
	.align		4
        /*00a4*/ 	.byte	0x03, 0x5f
        /*00a6*/ 	.short	0x0101


	//----- nvinfo : EIATTR_VRC_CTA_INIT_COUNT
	.align		4
        /*00a8*/ 	.byte	0x02, 0x4a
	.zero		1
	.zero		1


	//----- nvinfo : EIATTR_EXIT_INSTR_OFFSETS
	.align		4
        /*00ac*/ 	.byte	0x04, 0x1c
        /*00ae*/ 	.short	(.L_27 - .L_26)


	//   ....[0]....
.L_26:
        /*00b0*/ 	.word	0x00001aa0


	//----- nvinfo : EIATTR_CBANK_PARAM_SIZE
	.align		4
.L_27:
        /*00b4*/ 	.byte	0x03, 0x19
        /*00b6*/ 	.short	0x003c


	//----- nvinfo : EIATTR_PARAM_CBANK
	.align		4
        /*00b8*/ 	.byte	0x04, 0x0a
        /*00ba*/ 	.short	(.L_29 - .L_28)
	.align		4
.L_28:
        /*00bc*/ 	.word	index@(.nv.constant0._Z5sgemmILi16ELi2EEviiiPfiS0_iS0_i)
        /*00c0*/ 	.short	0x0380
        /*00c2*/ 	.short	0x003c


	//----- nvinfo : EIATTR_SW_WAR
	.align		4
.L_29:
        /*00c4*/ 	.byte	0x04, 0x36
        /*00c6*/ 	.short	(.L_31 - .L_30)
.L_30:
        /*00c8*/ 	.word	0x00000008
.L_31:


//--------------------- .nv.callgraph             --------------------------
	.section	.nv.callgraph,"",@"SHT_CUDA_CALLGRAPH"
	.align	4
	.sectionentsize	8
	.align		4
        /*0000*/ 	.word	0x00000000
	.align		4
        /*0004*/ 	.word	0xffffffff
	.align		4
        /*0008*/ 	.word	0x00000000
	.align		4
        /*000c*/ 	.word	0xfffffffe
	.align		4
        /*0010*/ 	.word	0x00000000
	.align		4
        /*0014*/ 	.word	0xfffffffd
	.align		4
        /*0018*/ 	.word	0x00000000
	.align		4
        /*001c*/ 	.word	0xfffffffc


//--------------------- .text._Z5sgemmILi16ELi2EEviiiPfiS0_iS0_i --------------------------
	.section	.text._Z5sgemmILi16ELi2EEviiiPfiS0_iS0_i,"ax",@progbits
	.align	128
        .global         _Z5sgemmILi16ELi2EEviiiPfiS0_iS0_i
        .type           _Z5sgemmILi16ELi2EEviiiPfiS0_iS0_i,@function
        .size           _Z5sgemmILi16ELi2EEviiiPfiS0_iS0_i,(.L_x_7 - _Z5sgemmILi16ELi2EEviiiPfiS0_iS0_i)
        .other          _Z5sgemmILi16ELi2EEviiiPfiS0_iS0_i,@"STO_CUDA_ENTRY STV_DEFAULT"
_Z5sgemmILi16ELi2EEviiiPfiS0_iS0_i:
.text._Z5sgemmILi16ELi2EEviiiPfiS0_iS0_i:
[----:B------:R-:W-:Y:S01]  /*0000*/  LDC R1, c[0x0][0x37c] ;  /* 0x0000df00ff017b82 */ /* 0x000fe20000000800 */
[----:B------:R-:W0:Y:S01]  /*0010*/  S2R R5, SR_TID.X ;  /* 0x0000000000057919 */ /* 0x000e220000002100 */
[----:B------:R-:W1:Y:S01]  /*0020*/  LDCU UR11, c[0x0][0x388] ;  /* 0x00007100ff0b77ac */ /* 0x000e620008000800 */
[----:B------:R-:W-:Y:S01]  /*0030*/  HFMA2 R6, -RZ, RZ, 0, 0 ;  /* 0x00000000ff067431 */ /* 0x000fe200000001ff */
[----:B------:R-:W-:Y:S01]  /*0040*/  CS2R R16, SRZ ;  /* 0x0000000000107805 */ /* 0x000fe2000001ff00 */
[----:B------:R-:W2:Y:S01]  /*0050*/  S2R R0, SR_TID.Y ;  /* 0x0000000000007919 */ /* 0x000ea20000002200 */
[----:B------:R-:W-:Y:S01]  /*0060*/  HFMA2 R25, -RZ, RZ, 0, 0 ;  /* 0x00000000ff197431 */ /* 0x000fe200000001ff */
[----:B------:R-:W-:Y:S01]  /*0070*/  MOV R37, RZ ;  /* 0x000000ff00257202 */ /* 0x000fe20000000f00 */
[----:B------:R-:W-:Y:S01]  /*0080*/  HFMA2 R35, -RZ, RZ, 0, 0 ;  /* 0x00000000ff237431 */ /* 0x000fe200000001ff */
[----:B------:R-:W-:Y:S01]  /*0090*/  CS2R R22, SRZ ;  /* 0x0000000000167805 */ /* 0x000fe2000001ff00 */
[----:B------:R-:W-:Y:S01]  /*00a0*/  HFMA2 R31, -RZ, RZ, 0, 0 ;  /* 0x00000000ff1f7431 */ /* 0x000fe200000001ff */
[----:B------:R-:W-:-:S02]  /*00b0*/  CS2R R20, SRZ ;  /* 0x0000000000147805 */ /* 0x000fc4000001ff00 */
[----:B------:R-:W-:Y:S02]  /*00c0*/  CS2R R18, SRZ ;  /* 0x0000000000127805 */ /* 0x000fe4000001ff00 */
[----:B------:R-:W-:Y:S01]  /*00d0*/  MOV R27, RZ ;  /* 0x000000ff001b7202 */ /* 0x000fe20000000f00 */
[----:B------:R-:W3:Y:S01]  /*00e0*/  LDCU.64 UR16, c[0x0][0x358] ;  /* 0x00006b00ff1077ac */ /* 0x000ee20008000a00 */
[----:B------:R-:W-:Y:S02]  /*00f0*/  MOV R33, RZ ;  /* 0x000000ff00217202 */ /* 0x000fe40000000f00 */
[----:B------:R-:W-:Y:S01]  /*0100*/  MOV R29, RZ ;  /* 0x000000ff001d7202 */ /* 0x000fe20000000f00 */
[----:B-1----:R-:W-:Y:S01]  /*0110*/  UISETP.GE.AND UP0, UPT, UR11, 0x1, UPT ;  /* 0x000000010b00788c */ /* 0x002fe2000bf06270 */
[----:B0-----:R-:W-:-:S08]  /*0120*/  SHF.L.U32 R5, R5, 0x1, RZ ;  /* 0x0000000105057819 */ /* 0x001fd000000006ff */
[----:B---3--:R-:W-:Y:S05]  /*0130*/  BRA.U !UP0, `(.L_x_0) ;  /* 0x0000001508dc7547 */ /* 0x008fea000b800000 */
[----:B------:R-:W0:Y:S01]  /*0140*/  S2UR UR6, SR_CTAID.Y ;  /* 0x00000000000679c3 */ /* 0x000e220000002600 */
[----:B------:R-:W1:Y:S01]  /*0150*/  LDCU.64 UR4, c[0x0][0x390] ;  /* 0x00007200ff0477ac */ /* 0x000e620008000a00 */
[----:B--2---:R-:W-:Y:S02]  /*0160*/  SHF.L.U32 R0, R0, 0x1, RZ ;  /* 0x0000000100007819 */ /* 0x004fe400000006ff */
[----:B------:R-:W-:Y:S01]  /*0170*/  MOV R2, UR11 ;  /* 0x0000000b00027c02 */ /* 0x000fe20008000f00 */
[----:B------:R-:W2:Y:S01]  /*0180*/  LDCU UR12, c[0x0][0x380] ;  /* 0x00007000ff0c77ac */ /* 0x000ea20008000800 */
[----:B------:R-:W-:Y:S01]  /*0190*/  MOV R16, RZ ;  /* 0x000000ff00107202 */ /* 0x000fe20000000f00 */
[C-C-:B------:R-:W-:Y:S01]  /*01a0*/  IMAD R3, R0.reuse, UR11, R5.reuse ;  /* 0x0000000b00037c24 */ /* 0x140fe2000f8e0205 */
[----:B------:R-:W3:Y:S01]  /*01b0*/  S2UR UR10, SR_CTAID.X ;  /* 0x00000000000a79c3 */ /* 0x000ee20000002500 */
[----:B------:R-:W4:Y:S01]  /*01c0*/  LDCU.64 UR8, c[0x0][0x3a0] ;  /* 0x00007400ff0877ac */ /* 0x000f220008000a00 */
[----:B--2---:R-:W-:Y:S01]  /*01d0*/  IMAD R4, R0, UR12, R5 ;  /* 0x0000000c00047c24 */ /* 0x004fe2000f8e0205 */
[----:B0-----:R-:W-:Y:S01]  /*01e0*/  USHF.L.U32 UR6, UR6, 0x6, URZ ;  /* 0x0000000606067899 */ /* 0x001fe200080006ff */
[----:B------:R-:W-:-:S03]  /*01f0*/  LEA R5, R2, R3, 0x5 ;  /* 0x0000000302057211 */ /* 0x000fc600078e28ff */
[----:B------:R-:W-:-:S04]  /*0200*/  UIMAD UR7, UR6, UR11, URZ ;  /* 0x0000000b060772a4 */ /* 0x000fc8000f8e02ff */
[----:B-1----:R-:W-:Y:S02]  /*0210*/  UIMAD.WIDE UR4, UR7, 0x4, UR4 ;  /* 0x00000004070478a5 */ /* 0x002fe4000f8e0204 */
[----:B---3--:R-:W-:-:S04]  /*0220*/  USHF.L.U32 UR6, UR10, 0x6, URZ ;  /* 0x000000060a067899 */ /* 0x008fc800080006ff */
[----:B----4-:R-:W-:Y:S02]  /*0230*/  UIMAD.WIDE.U32 UR8, UR6, 0x4, UR8 ;  /* 0x00000004060878a5 */ /* 0x010fe4000f8e0008 */
[----:B------:R-:W-:Y:S02]  /*0240*/  UIMAD.WIDE UR6, UR11, 0x4, UR4 ;  /* 0x000000040b0678a5 */ /* 0x000fe4000f8e0204 */
[----:B------:R-:W-:Y:S01]  /*0250*/  UMOV UR12, UR4 ;  /* 0x00000004000c7c82 */ /* 0x000fe20008000000 */
[----:B------:R-:W-:Y:S01]  /*0260*/  UMOV UR13, UR5 ;  /* 0x00000005000d7c82 */ /* 0x000fe20008000000 */
[----:B------:R-:W-:Y:S01]  /*0270*/  UMOV UR10, UR4 ;  /* 0x00000004000a7c82 */ /* 0x000fe20008000000 */
[----:B------:R-:W-:-:S07]  /*0280*/  UMOV UR11, UR5 ;  /* 0x00000005000b7c82 */ /* 0x000fce0008000000 */
.L_x_5:
[----:B------:R-:W-:Y:S01]  /*0290*/  HFMA2 R14, -RZ, RZ, 0, 2.384185791015625e-07 ;  /* 0x00000004ff0e7431 */ /* 0x000fe200000001ff */
[----:B------:R-:W-:Y:S01]  /*02a0*/  IADD3 R12, PT, PT, R5, 0x20, RZ ;  /* 0x00000020050c7810 */ /* 0x000fe20007ffe0ff */
[----:B------:R-:W-:Y:S01]  /*02b0*/  HFMA2 R10, -RZ, RZ, 0, 2.384185791015625e-07 ;  /* 0x00000004ff0a7431 */ /* 0x000fe200000001ff */
[----:B------:R-:W-:Y:S01]  /*02c0*/  MOV R13, 0x4 ;  /* 0x00000004000d7802 */ /* 0x000fe20000000f00 */
[----:B------:R-:W0:Y:S01]  /*02d0*/  S2R R0, SR_TID.Y ;  /* 0x0000000000007919 */ /* 0x000e220000002200 */
[----:B------:R-:W1:Y:S01]  /*02e0*/  S2UR UR5, SR_CgaCtaId ;  /* 0x00000000000579c3 */ /* 0x000e620000008800 */
[----:B------:R-:W2:Y:S01]  /*02f0*/  LDCU UR14, c[0x0][0x380] ;  /* 0x00007000ff0e77ac */ /* 0x000ea20008000800 */
[----:B------:R-:W-:Y:S01]  /*0300*/  MOV R8, 0x4 ;  /* 0x0000000400087802 */ /* 0x000fe20000000f00 */
[----:B------:R-:W-:-:S04]  /*0310*/  IMAD.WIDE R12, R12, R13, UR10 ;  /* 0x0000000a0c0c7e25 */ /* 0x000fc8000f8e020d */
[C---:B------:R-:W-:Y:S01]  /*0320*/  IMAD.WIDE.U32 R14, R3.reuse, R14, UR10 ;  /* 0x0000000a030e7e25 */ /* 0x040fe2000f8e000e */
[----:B------:R-:W3:Y:S03]  /*0330*/  LDG.E R26, desc[UR16][R12.64] ;  /* 0x000000100c1a7981 */ /* 0x000ee6000c1e1900 */
[----:B------:R-:W-:Y:S01]  /*0340*/  IMAD.WIDE.U32 R10, R3, R10, UR10 ;  /* 0x0000000a030a7e25 */ /* 0x000fe2000f8e000a */
[----:B------:R-:W4:Y:S01]  /*0350*/  LDG.E R32, desc[UR16][R14.64+0x80] ;  /* 0x000080100e207981 */ /* 0x000f22000c1e1900 */
[----:B------:R-:W5:Y:S01]  /*0360*/  S2R R7, SR_TID.X ;  /* 0x0000000000077919 */ /* 0x000f620000002100 */
[----:B------:R-:W-:Y:S01]  /*0370*/  UMOV UR4, 0x400 ;  /* 0x0000040000047882 */ /* 0x000fe20000000000 */
[----:B------:R-:W-:Y:S02]  /*0380*/  HFMA2 R36, -RZ, RZ, 0, 2.384185791015625e-07 ;  /* 0x00000004ff247431 */ /* 0x000fe400000001ff */
[----:B------:R-:W-:Y:S01]  /*0390*/  IMAD.WIDE.U32 R8, R5, R8, UR10 ;  /* 0x0000000a05087e25 */ /* 0x000fe2000f8e0008 */
[----:B------:R2:W4:Y:S01]  /*03a0*/  LDG.E R34, desc[UR16][R10.64] ;  /* 0x000000100a227981 */ /* 0x000522000c1e1900 */
[----:B-1----:R-:W-:-:S03]  /*03b0*/  ULEA UR15, UR5, UR4, 0x18 ;  /* 0x00000004050f7291 */ /* 0x002fc6000f8ec0ff */
[----:B------:R-:W4:Y:S04]  /*03c0*/  LDG.E R28, desc[UR16][R8.64] ;  /* 0x00000010081c7981 */ /* 0x000f28000c1e1900 */
[----:B------:R1:W4:Y:S01]  /*03d0*/  LDG.E R30, desc[UR16][R8.64+0x4] ;  /* 0x00000410081e7981 */ /* 0x000322000c1e1900 */
[----:B--2---:R-:W-:Y:S02]  /*03e0*/  MOV R11, UR14 ;  /* 0x0000000e000b7c02 */ /* 0x004fe40008000f00 */
[----:B0-----:R-:W-:Y:S02]  /*03f0*/  LEA R2, R0, UR15, 0x9 ;  /* 0x0000000f00027c11 */ /* 0x001fe4000f8e48ff */
[----:B------:R-:W-:Y:S02]  /*0400*/  LEA R10, R11, R4, 0x5 ;  /* 0x000000040b0a7211 */ /* 0x000fe400078e28ff */
[----:B------:R-:W-:-:S03]  /*0410*/  MOV R11, 0x4 ;  /* 0x00000004000b7802 */ /* 0x000fc60000000f00 */
[----:B-1----:R-:W-:-:S04]  /*0420*/  IMAD.WIDE R8, R10, R36, UR8 ;  /* 0x000000080a087e25 */ /* 0x002fc8000f8e0224 */
[----:B------:R-:W-:Y:S01]  /*0430*/  IMAD.WIDE R10, R4, R11, UR8 ;  /* 0x00000008040a7e25 */ /* 0x000fe2000f8e020b */
[----:B-----5:R-:W-:-:S04]  /*0440*/  LEA R24, R7, R2, 0x3 ;  /* 0x0000000207187211 */ /* 0x020fc800078e18ff */
[----:B------:R-:W2:Y:S04]  /*0450*/  LDG.E R36, desc[UR16][R10.64] ;  /* 0x000000100a247981 */ /* 0x000ea8000c1e1900 */
[----:B---3--:R0:W-:Y:S04]  /*0460*/  STS [R24+0x2080], R26 ;  /* 0x0020801a18007388 */ /* 0x0081e80000000800 */
[----:B----4-:R1:W-:Y:S04]  /*0470*/  STS [R24+0x80], R32 ;  /* 0x0000802018007388 */ /* 0x0103e80000000800 */
[----:B0-----:R-:W3:Y:S04]  /*0480*/  LDG.E R26, desc[UR16][R10.64+0x80] ;  /* 0x000080100a1a7981 */ /* 0x001ee8000c1e1900 */
[----:B-1----:R-:W4:Y:S04]  /*0490*/  LDG.E R32, desc[UR16][R8.64+0x80] ;  /* 0x0000801008207981 */ /* 0x002f28000c1e1900 */
[----:B------:R0:W-:Y:S04]  /*04a0*/  STS [R24], R34 ;  /* 0x0000002218007388 */ /* 0x0001e80000000800 */
[----:B0-----:R-:W5:Y:S01]  /*04b0*/  LDG.E R34, desc[UR16][R8.64] ;  /* 0x0000001008227981 */ /* 0x001f62000c1e1900 */
[----:B------:R-:W-:-:S04]  /*04c0*/  UIADD3 UR4, UPT, UPT, UR4, 0x4000, URZ ;  /* 0x0000400004047890 */ /* 0x000fc8000fffe0ff */
[----:B------:R-:W-:Y:S01]  /*04d0*/  ULEA UR5, UR5, UR4, 0x18 ;  /* 0x0000000405057291 */ /* 0x000fe2000f8ec0ff */
[----:B------:R0:W-:Y:S05]  /*04e0*/  STS [R24+0x2000], R28 ;  /* 0x0020001c18007388 */ /* 0x0001ea0000000800 */
[----:B0-----:R-:W-:-:S04]  /*04f0*/  LEA R28, R0, UR5, 0x9 ;  /* 0x00000005001c7c11 */ /* 0x001fc8000f8e48ff */
[----:B------:R-:W-:-:S05]  /*0500*/  LEA R28, R7, R28, 0x3 ;  /* 0x0000001c071c7211 */ /* 0x000fca00078e18ff */
[----:B--2---:R0:W-:Y:S04]  /*0510*/  STS [R28], R36 ;  /* 0x000000241c007388 */ /* 0x0041e80000000800 */
[----:B0-----:R-:W2:Y:S04]  /*0520*/  LDG.E R36, desc[UR16][R14.64+0x4] ;  /* 0x000004100e247981 */ /* 0x001ea8000c1e1900 */
[----:B------:R-:W2:Y:S04]  /*0530*/  LDG.E R15, desc[UR16][R14.64+0x84] ;  /* 0x000084100e0f7981 */ /* 0x000ea8000c1e1900 */
[----:B---3--:R0:W-:Y:S04]  /*0540*/  STS [R28+0x80], R26 ;  /* 0x0000801a1c007388 */ /* 0x0081e80000000800 */
[----:B----4-:R1:W-:Y:S04]  /*0550*/  STS [R28+0x2080], R32 ;  /* 0x002080201c007388 */ /* 0x0103e80000000800 */
[----:B0-----:R-:W3:Y:S04]  /*0560*/  LDG.E R26, desc[UR16][R12.64+0x4] ;  /* 0x000004100c1a7981 */ /* 0x001ee8000c1e1900 */
[----:B-1----:R-:W4:Y:S04]  /*0570*/  LDG.E R32, desc[UR16][R10.64+0x4] ;  /* 0x000004100a207981 */ /* 0x002f28000c1e1900 */
[----:B-----5:R0:W-:Y:S04]  /*0580*/  STS [R28+0x2000], R34 ;  /* 0x002000221c007388 */ /* 0x0201e80000000800 */
[----:B------:R1:W-:Y:S04]  /*0590*/  STS [R24+0x2004], R30 ;  /* 0x0020041e18007388 */ /* 0x0003e80000000800 */
[----:B0-----:R-:W5:Y:S04]  /*05a0*/  LDG.E R34, desc[UR16][R8.64+0x84] ;  /* 0x0000841008227981 */ /* 0x001f68000c1e1900 */
[----:B-1----:R-:W5:Y:S04]  /*05b0*/  LDG.E R30, desc[UR16][R8.64+0x4] ;  /* 0x00000410081e7981 */ /* 0x002f68000c1e1900 */
[----:B--2---:R0:W-:Y:S04]  /*05c0*/  STS [R24+0x4], R36 ;  /* 0x0000042418007388 */ /* 0x0041e80000000800 */
[----:B------:R1:W-:Y:S04]  /*05d0*/  STS [R24+0x84], R15 ;  /* 0x0000840f18007388 */ /* 0x0003e80000000800 */
[----:B0-----:R-:W2:Y:S01]  /*05e0*/  LDG.E R36, desc[UR16][R10.64+0x84] ;  /* 0x000084100a247981 */ /* 0x001ea2000c1e1900 */
[----:B-1----:R-:W-:-:S03]  /*05f0*/  HFMA2 R15, -RZ, RZ, 0, 2.384185791015625e-07 ;  /* 0x00000004ff0f7431 */ /* 0x002fc600000001ff */
[----:B---3--:R-:W-:Y:S04]  /*0600*/  STS [R24+0x2084], R26 ;  /* 0x0020841a18007388 */ /* 0x008fe80000000800 */
[----:B----4-:R0:W-:Y:S02]  /*0610*/  STS [R28+0x4], R32 ;  /* 0x000004201c007388 */ /* 0x0101e40000000800 */
[----:B0-----:R-:W0:Y:S02]  /*0620*/  LDC R32, c[0x0][0x388] ;  /* 0x0000e200ff207b82 */ /* 0x001e240000000800 */
[----:B-----5:R1:W-:Y:S01]  /*0630*/  STS [R28+0x2004], R30 ;  /* 0x0020041e1c007388 */ /* 0x0203e20000000800 */
[----:B0-----:R-:W-:-:S05]  /*0640*/  IADD3 R14, PT, PT, R5, R32, RZ ;  /* 0x00000020050e7210 */ /* 0x001fca0007ffe0ff */
[----:B------:R-:W-:-:S05]  /*0650*/  IMAD.WIDE.U32 R14, R14, R15, UR10 ;  /* 0x0000000a0e0e7e25 */ /* 0x000fca000f8e000f */
[----:B-1----:R-:W3:Y:S01]  /*0660*/  LDG.E R30, desc[UR16][R14.64] ;  /* 0x000000100e1e7981 */ /* 0x002ee2000c1e1900 */
[----:B------:R-:W-:Y:S01]  /*0670*/  IMAD.WIDE.U32 R12, R32, 0x4, R12 ;  /* 0x00000004200c7825 */ /* 0x000fe200078e000c */
[----:B------:R-:W-:Y:S02]  /*0680*/  IADD3 R32, PT, PT, R3, R32, RZ ;  /* 0x0000002003207210 */ /* 0x000fe40007ffe0ff */
[----:B------:R0:W-:Y:S04]  /*0690*/  STS [R28+0x2084], R34 ;  /* 0x002084221c007388 */ /* 0x0001e80000000800 */
[----:B------:R1:W4:Y:S01]  /*06a0*/  LDG.E R26, desc[UR16][R14.64+0x4] ;  /* 0x000004100e1a7981 */ /* 0x000322000c1e1900 */
[----:B0-----:R-:W-:-:S03]  /*06b0*/  MOV R34, 0x4 ;  /* 0x0000000400227802 */ /* 0x001fc60000000f00 */
[----:B--2---:R0:W-:Y:S02]  /*06c0*/  STS [R28+0x84], R36 ;  /* 0x000084241c007388 */ /* 0x0041e40000000800 */
[----:B-1----:R-:W-:Y:S02]  /*06d0*/  IMAD.WIDE.U32 R14, R32, R34, UR10 ;  /* 0x0000000a200e7e25 */ /* 0x002fe4000f8e0022 */
[----:B---3--:R1:W-:Y:S04]  /*06e0*/  STS [R24+0x2100], R30 ;  /* 0x0021001e18007388 */ /* 0x0083e80000000800 */
[----:B0-----:R-:W2:Y:S01]  /*06f0*/  LDG.E R36, desc[UR16][R14.64+0x80] ;  /* 0x000080100e247981 */ /* 0x001ea2000c1e1900 */
[----:B------:R-:W-:-:S03]  /*0700*/  MOV R34, UR14 ;  /* 0x0000000e00227c02 */ /* 0x000fc60008000f00 */
[----:B------:R-:W3:Y:S04]  /*0710*/  LDG.E R32, desc[UR16][R14.64] ;  /* 0x000000100e207981 */ /* 0x000ee8000c1e1900 */
[----:B-1----:R-:W5:Y:S01]  /*0720*/  LDG.E R30, desc[UR16][R12.64] ;  /* 0x000000100c1e7981 */ /* 0x002f62000c1e1900 */
[----:B------:R-:W-:-:S04]  /*0730*/  IMAD.WIDE R10, R34, 0x4, R10 ;  /* 0x00000004220a7825 */ /* 0x000fc800078e020a */
[----:B------:R-:W-:Y:S02]  /*0740*/  IMAD.WIDE R8, R34, 0x4, R8 ;  /* 0x0000000422087825 */ /* 0x000fe400078e0208 */
[----:B------:R-:W4:Y:S04]  /*0750*/  LDG.E R34, desc[UR16][R10.64] ;  /* 0x000000100a227981 */ /* 0x000f28000c1e1900 */
[----:B------:R-:W4:Y:S04]  /*0760*/  LDG.E R12, desc[UR16][R12.64+0x4] ;  /* 0x000004100c0c7981 */ /* 0x000f28000c1e1900 */
[----:B------:R-:W4:Y:S04]  /*0770*/  LDG.E R13, desc[UR16][R8.64+0x80] ;  /* 0x00008010080d7981 */ /* 0x000f28000c1e1900 */
[----:B--2---:R0:W-:Y:S04]  /*0780*/  STS [R24+0x180], R36 ;  /* 0x0001802418007388 */ /* 0x0041e80000000800 */
[----:B-----5:R1:W-:Y:S04]  /*0790*/  STS [R24+0x2180], R30 ;  /* 0x0021801e18007388 */ /* 0x0203e80000000800 */
[----:B0-----:R-:W2:Y:S04]  /*07a0*/  LDG.E R36, desc[UR16][R10.64+0x80] ;  /* 0x000080100a247981 */ /* 0x001ea8000c1e1900 */
[----:B-1----:R-:W5:Y:S04]  /*07b0*/  LDG.E R30, desc[UR16][R8.64] ;  /* 0x00000010081e7981 */ /* 0x002f68000c1e1900 */
[----:B---3--:R0:W-:Y:S04]  /*07c0*/  STS [R24+0x100], R32 ;  /* 0x0001002018007388 */ /* 0x0081e80000000800 */
[----:B----4-:R1:W-:Y:S04]  /*07d0*/  STS [R28+0x100], R34 ;  /* 0x000100221c007388 */ /* 0x0103e80000000800 */
[----:B0-----:R-:W3:Y:S04]  /*07e0*/  LDG.E R32, desc[UR16][R14.64+0x84] ;  /* 0x000084100e207981 */ /* 0x001ee8000c1e1900 */
[----:B-1----:R-:W4:Y:S04]  /*07f0*/  LDG.E R34, desc[UR16][R10.64+0x4] ;  /* 0x000004100a227981 */ /* 0x002f28000c1e1900 */
[----:B--2---:R0:W-:Y:S04]  /*0800*/  STS [R28+0x180], R36 ;  /* 0x000180241c007388 */ /* 0x0041e80000000800 */
[----:B-----5:R1:W-:Y:S04]  /*0810*/  STS [R28+0x2100], R30 ;  /* 0x0021001e1c007388 */ /* 0x0203e80000000800 */
[----:B0-----:R-:W2:Y:S04]  /*0820*/  LDG.E R36, desc[UR16][R10.64+0x84] ;  /* 0x000084100a247981 */ /* 0x001ea8000c1e1900 */
[----:B-1----:R-:W5:Y:S04]  /*0830*/  LDG.E R30, desc[UR16][R14.64+0x4] ;  /* 0x000004100e1e7981 */ /* 0x002f68000c1e1900 */
[----:B------:R-:W2:Y:S04]  /*0840*/  LDG.E R11, desc[UR16][R8.64+0x4] ;  /* 0x00000410080b7981 */ /* 0x000ea8000c1e1900 */
[----:B------:R-:W2:Y:S04]  /*0850*/  LDG.E R9, desc[UR16][R8.64+0x84] ;  /* 0x0000841008097981 */ /* 0x000ea8000c1e1900 */
[----:B------:R-:W-:Y:S04]  /*0860*/  STS [R28+0x2180], R13 ;  /* 0x0021800d1c007388 */ /* 0x000fe80000000800 */
[----:B---3--:R-:W-:Y:S04]  /*0870*/  STS [R24+0x184], R32 ;  /* 0x0001842018007388 */ /* 0x008fe80000000800 */
[----:B------:R0:W-:Y:S04]  /*0880*/  STS [R24+0x2104], R26 ;  /* 0x0021041a18007388 */ /* 0x0001e80000000800 */
[----:B------:R-:W-:Y:S01]  /*0890*/  STS [R24+0x2184], R12 ;  /* 0x0021840c18007388 */ /* 0x000fe20000000800 */
[----:B------:R-:W-:Y:S01]  /*08a0*/  UIADD3 UR12, UP0, UPT, UR12, 0x100, URZ ;  /* 0x000001000c0c7890 */ /* 0x000fe2000ff1e0ff */
[----:B0-----:R-:W-:-:S03]  /*08b0*/  LEA R26, R7, UR5, 0x3 ;  /* 0x00000005071a7c11 */ /* 0x001fc6000f8e18ff */
[----:B------:R-:W-:Y:S02]  /*08c0*/  UIADD3.X UR13, UPT, UPT, URZ, UR13, URZ, UP0, !UPT ;  /* 0x0000000dff0d7290 */ /* 0x000fe400087fe4ff */
[----:B------:R-:W-:Y:S01]  /*08d0*/  UISETP.GE.U32.AND UP0, UPT, UR12, UR6, UPT ;  /* 0x000000060c00728c */ /* 0x000fe2000bf06070 */
[----:B------:R-:W-:Y:S01]  /*08e0*/  IADD3 R26, PT, PT, R26, 0x400, RZ ;  /* 0x000004001a1a7810 */ /* 0x000fe20007ffe0ff */
[----:B------:R-:W-:Y:S02]  /*08f0*/  UMOV UR4, 0x2000 ;  /* 0x0000200000047882 */ /* 0x000fe40000000000 */
[----:B------:R-:W-:Y:S01]  /*0900*/  UISETP.GE.U32.AND.EX UP0, UPT, UR13, UR7, UPT, UP0 ;  /* 0x000000070d00728c */ /* 0x000fe2000bf06100 */
[----:B-----5:R0:W-:Y:S04]  /*0910*/  STS [R24+0x104], R30 ;  /* 0x0001041e18007388 */ /* 0x0201e80000000800 */
[----:B----4-:R1:W-:Y:S04]  /*0920*/  STS [R28+0x104], R34 ;  /* 0x000104221c007388 */ /* 0x0103e80000000800 */
[----:B--2---:R1:W-:Y:S04]  /*0930*/  STS [R28+0x184], R36 ;  /* 0x000184241c007388 */ /* 0x0043e80000000800 */
[----:B------:R1:W-:Y:S04]  /*0940*/  STS [R28+0x2104], R11 ;  /* 0x0021040b1c007388 */ /* 0x0003e80000000800 */
[----:B------:R1:W-:Y:S01]  /*0950*/  STS [R28+0x2184], R9 ;  /* 0x002184091c007388 */ /* 0x0003e20000000800 */
[----:B0-----:R-:W-:Y:S01]  /*0960*/  IADD3 R24, PT, PT, R2, 0x2000, RZ ;  /* 0x0000200002187810 */ /* 0x001fe20007ffe0ff */
[----:B------:R-:W-:Y:S06]  /*0970*/  BAR.SYNC.DEFER_BLOCKING 0x0 ;  /* 0x0000000000007b1d */ /* 0x000fec0000010000 */
.L_x_1:
[----:B------:R-:W-:Y:S01]  /*0980*/  LDS R32, [R26+-0x400] ;  /* 0xfffc00001a207984 */ /* 0x000fe20000000800 */
[----:B------:R-:W-:-:S03]  /*0990*/  UIADD3 UR4, UPT, UPT, UR4, 0x20, URZ ;  /* 0x0000002004047890 */ /* 0x000fc6000fffe0ff */
[----:B-1----:R-:W0:Y:S01]  /*09a0*/  LDS.128 R8, [R24+-0x2000] ;  /* 0xffe0000018087984 */ /* 0x002e220000000c00 */
[----:B------:R-:W-:-:S03]  /*09b0*/  UISETP.NE.AND UP1, UPT, UR4, 0x2100, UPT ;  /* 0x000021000400788c */ /* 0x000fc6000bf25270 */
[----:B------:R-:W1:Y:S04]  /*09c0*/  LDS R30, [R26+-0x380] ;  /* 0xfffc80001a1e7984 */ /* 0x000e680000000800 */
[----:B------:R-:W2:Y:S01]  /*09d0*/  LDS.128 R12, [R24] ;  /* 0x00000000180c7984 */ /* 0x000ea20000000c00 */
[----:B0-----:R-:W-:-:S03]  /*09e0*/  FFMA R28, R8, R32, R25 ;  /* 0x00000020081c7223 */ /* 0x001fc60000000019 */
[----:B------:R-:W0:Y:S01]  /*09f0*/  LDS R25, [R26+-0x300] ;  /* 0xfffd00001a197984 */ /* 0x000e220000000800 */
[----:B-1----:R-:W-:-:S03]  /*0a00*/  FFMA R27, R8, R30, R27 ;  /* 0x0000001e081b7223 */ /* 0x002fc6000000001b */
[----:B------:R-:W1:Y:S01]  /*0a10*/  LDS R8, [R26+-0x280] ;  /* 0xfffd80001a087984 */ /* 0x000e620000000800 */
[-C--:B--2---:R-:W-:Y:S01]  /*0a20*/  FFMA R32, R32, R12.reuse, R17 ;  /* 0x0000000c20207223 */ /* 0x084fe20000000011 */
[----:B------:R-:W-:Y:S02]  /*0a30*/  FFMA R29, R30, R12, R29 ;  /* 0x0000000c1e1d7223 */ /* 0x000fe4000000001d */
[----:B------:R-:W-:Y:S04]  /*0a40*/  LDS R30, [R26+-0x100] ;  /* 0xffff00001a1e7984 */ /* 0x000fe80000000800 */
[----:B------:R-:W-:Y:S01]  /*0a50*/  LDS R12, [R26+-0x80] ;  /* 0xffff80001a0c7984 */ /* 0x000fe20000000800 */
[C---:B0-----:R-:W-:Y:S01]  /*0a60*/  FFMA R17, R25.reuse, R9, R28 ;  /* 0x0000000919117223 */ /* 0x041fe2000000001c */
[----:B------:R-:W-:-:S02]  /*0a70*/  FFMA R25, R25, R13, R32 ;  /* 0x0000000d19197223 */ /* 0x000fc40000000020 */
[----:B------:R-:W0:Y:S01]  /*0a80*/  LDS R28, [R26+-0x200] ;  /* 0xfffe00001a1c7984 */ /* 0x000e220000000800 */
[C---:B-1----:R-:W-:Y:S01]  /*0a90*/  FFMA R32, R8.reuse, R9, R27 ;  /* 0x0000000908207223 */ /* 0x042fe2000000001b */
[----:B------:R-:W-:Y:S02]  /*0aa0*/  FFMA R29, R8, R13, R29 ;  /* 0x0000000d081d7223 */ /* 0x000fe4000000001d */
[----:B------:R-:W1:Y:S01]  /*0ab0*/  LDS R9, [R26+-0x180] ;  /* 0xfffe80001a097984 */ /* 0x000e620000000800 */
[C---:B0-----:R-:W-:Y:S01]  /*0ac0*/  FFMA R17, R28.reuse, R10, R17 ;  /* 0x0000000a1c117223 */ /* 0x041fe20000000011 */
[----:B------:R-:W-:Y:S01]  /*0ad0*/  FFMA R28, R28, R14, R25 ;  /* 0x0000000e1c1c7223 */ /* 0x000fe20000000019 */
[C---:B-1----:R-:W-:Y:S01]  /*0ae0*/  FFMA R27, R9.reuse, R10, R32 ;  /* 0x0000000a091b7223 */ /* 0x042fe20000000020 */
[----:B------:R-:W-:Y:S01]  /*0af0*/  FFMA R29, R9, R14, R29 ;  /* 0x0000000e091d7223 */ /* 0x000fe2000000001d */
[-C--:B------:R-:W-:Y:S01]  /*0b00*/  FFMA R25, R30, R11.reuse, R17 ;  /* 0x0000000b1e197223 */ /* 0x080fe20000000011 */
[----:B------:R-:W-:Y:S01]  /*0b10*/  LDS R32, [R26] ;  /* 0x000000001a207984 */ /* 0x000fe20000000800 */
[----:B------:R-:W-:Y:S01]  /*0b20*/  FFMA R27, R12, R11, R27 ;  /* 0x0000000b0c1b7223 */ /* 0x000fe2000000001b */
[-C--:B------:R-:W-:Y:S01]  /*0b30*/  FFMA R17, R30, R15.reuse, R28 ;  /* 0x0000000f1e117223 */ /* 0x080fe2000000001c */
[----:B------:R-:W-:Y:S01]  /*0b40*/  FFMA R29, R12, R15, R29 ;  /* 0x0000000f0c1d7223 */ /* 0x000fe2000000001d */
[----:B------:R-:W0:Y:S04]  /*0b50*/  LDS.128 R8, [R24+-0x1ff0] ;  /* 0xffe0100018087984 */ /* 0x000e280000000c00 */
[----:B------:R-:W1:Y:S04]  /*0b60*/  LDS R30, [R26+0x80] ;  /* 0x000080001a1e7984 */ /* 0x000e680000000800 */
[----:B------:R2:W3:Y:S02]  /*0b70*/  LDS.128 R12, [R24+0x10] ;  /* 0x00001000180c7984 */ /* 0x0004e40000000c00 */
[----:B--2---:R-:W-:Y:S01]  /*0b80*/  IADD3 R24, PT, PT, R24, 0x20, RZ ;  /* 0x0000002018187810 */ /* 0x004fe20007ffe0ff */
[----:B0-----:R-:W-:-:S02]  /*0b90*/  FFMA R28, R8, R32, R25 ;  /* 0x00000020081c7223 */ /* 0x001fc40000000019 */
[----:B------:R-:W0:Y:S01]  /*0ba0*/  LDS R25, [R26+0x100] ;  /* 0x000100001a197984 */ /* 0x000e220000000800 */
[----:B-1----:R-:W-:-:S03]  /*0bb0*/  FFMA R27, R8, R30, R27 ;  /* 0x0000001e081b7223 */ /* 0x002fc6000000001b */
[----:B------:R-:W1:Y:S01]  /*0bc0*/  LDS R8, [R26+0x180] ;  /* 0x000180001a087984 */ /* 0x000e620000000800 */
[-C--:B---3--:R-:W-:Y:S01]  /*0bd0*/  FFMA R32, R32, R12.reuse, R17 ;  /* 0x0000000c20207223 */ /* 0x088fe20000000011 */
[----:B------:R-:W-:Y:S02]  /*0be0*/  FFMA R29, R30, R12, R29 ;  /* 0x0000000c1e1d7223 */ /* 0x000fe4000000001d */
[----:B------:R-:W-:Y:S04]  /*0bf0*/  LDS R30, [R26+0x300] ;  /* 0x000300001a1e7984 */ /* 0x000fe80000000800 */
[----:B------:R-:W-:Y:S01]  /*0c00*/  LDS R12, [R26+0x380] ;  /* 0x000380001a0c7984 */ /* 0x000fe20000000800 */
[C---:B0-----:R-:W-:Y:S01]  /*0c10*/  FFMA R17, R25.reuse, R9, R28 ;  /* 0x0000000919117223 */ /* 0x041fe2000000001c */
[----:B------:R-:W-:-:S02]  /*0c20*/  FFMA R25, R25, R13, R32 ;  /* 0x0000000d19197223 */ /* 0x000fc40000000020 */
[----:B------:R-:W0:Y:S01]  /*0c30*/  LDS R28, [R26+0x200] ;  /* 0x000200001a1c7984 */ /* 0x000e220000000800 */
[C---:B-1----:R-:W-:Y:S01]  /*0c40*/  FFMA R32, R8.reuse, R9, R27 ;  /* 0x0000000908207223 */ /* 0x042fe2000000001b */
[----:B------:R-:W-:Y:S02]  /*0c50*/  FFMA R29, R8, R13, R29 ;  /* 0x0000000d081d7223 */ /* 0x000fe4000000001d */
[----:B------:R1:W2:Y:S02]  /*0c60*/  LDS R9, [R26+0x280] ;  /* 0x000280001a097984 */ /* 0x0002a40000000800 */
[----:B-1----:R-:W-:Y:S01]  /*0c70*/  IADD3 R26, PT, PT, R26, 0x800, RZ ;  /* 0x000008001a1a7810 */ /* 0x002fe20007ffe0ff */
[C---:B0-----:R-:W-:Y:S01]  /*0c80*/  FFMA R17, R28.reuse, R10, R17 ;  /* 0x0000000a1c117223 */ /* 0x041fe20000000011 */
[----:B------:R-:W-:Y:S01]  /*0c90*/  FFMA R28, R28, R14, R25 ;  /* 0x0000000e1c1c7223 */ /* 0x000fe20000000019 */
[C---:B--2---:R-:W-:Y:S01]  /*0ca0*/  FFMA R27, R9.reuse, R10, R32 ;  /* 0x0000000a091b7223 */ /* 0x044fe20000000020 */
[----:B------:R-:W-:Y:S01]  /*0cb0*/  FFMA R29, R9, R14, R29 ;  /* 0x0000000e091d7223 */ /* 0x000fe2000000001d */
[C---:B------:R-:W-:Y:S01]  /*0cc0*/  FFMA R25, R30.reuse, R11, R17 ;  /* 0x0000000b1e197223 */ /* 0x040fe20000000011 */
[----:B------:R-:W-:Y:S01]  /*0cd0*/  FFMA R17, R30, R15, R28 ;  /* 0x0000000f1e117223 */ /* 0x000fe2000000001c */
[C---:B------:R-:W-:Y:S01]  /*0ce0*/  FFMA R27, R12.reuse, R11, R27 ;  /* 0x0000000b0c1b7223 */ /* 0x040fe2000000001b */
[----:B------:R-:W-:Y:S01]  /*0cf0*/  FFMA R29, R12, R15, R29 ;  /* 0x0000000f0c1d7223 */ /* 0x000fe2000000001d */
[----:B------:R-:W-:Y:S06]  /*0d00*/  BRA.U UP1, `(.L_x_1) ;  /* 0xfffffffd011c7547 */ /* 0x000fec000b83ffff */
[----:B------:R-:W-:-:S05]  /*0d10*/  UMOV UR4, URZ ;  /* 0x000000ff00047c82 */ /* 0x000fca0008000000 */
.L_x_2:
[----:B------:R-:W-:Y:S02]  /*0d20*/  ULEA UR15, UR4, UR5, 0x8 ;  /* 0x00000005040f7291 */ /* 0x000fe4000f8e40ff */
[----:B------:R-:W-:Y:S01]  /*0d30*/  MOV R9, UR4 ;  /* 0x0000000400097c02 */ /* 0x000fe20008000f00 */
[----:B------:R-:W-:-:S03]  /*0d40*/  UIADD3 UR4, UPT, UPT, UR4, 0x8, URZ ;  /* 0x0000000804047890 */ /* 0x000fc6000fffe0ff */
[----:B------:R-:W-:Y:S01]  /*0d50*/  LEA R26, R9, R2, 0x2 ;  /* 0x00000002091a7211 */ /* 0x000fe200078e10ff */
[----:B------:R-:W-:Y:S01]  /*0d60*/  UISETP.NE.AND UP1, UPT, UR4, 0x40, UPT ;  /* 0x000000400400788c */ /* 0x000fe2000bf25270 */
[----:B------:R-:W-:-:S03]  /*0d70*/  LEA R24, R7, UR15, 0x3 ;  /* 0x0000000f07187c11 */ /* 0x000fc6000f8e18ff */
[----:B------:R-:W-:Y:S04]  /*0d80*/  LDS.128 R8, [R26] ;  /* 0x000000001a087984 */ /* 0x000fe80000000c00 */
[----:B------:R-:W0:Y:S04]  /*0d90*/  LDS R30, [R24+0x4] ;  /* 0x00000400181e7984 */ /* 0x000e280000000800 */
[----:B------:R-:W1:Y:S04]  /*0da0*/  LDS R28, [R24+0x84] ;  /* 0x00008400181c7984 */ /* 0x000e680000000800 */
[----:B------:R-:W2:Y:S04]  /*0db0*/  LDS R34, [R24+0x104] ;  /* 0x0001040018227984 */ /* 0x000ea80000000800 */
[----:B------:R-:W3:Y:S01]  /*0dc0*/  LDS R32, [R24+0x184] ;  /* 0x0001840018207984 */ /* 0x000ee20000000800 */
[C---:B0-----:R-:W-:Y:S01]  /*0dd0*/  FFMA R37, R8.reuse, R30, R37 ;  /* 0x0000001e08257223 */ /* 0x041fe20000000025 */
[----:B-1----:R-:W-:-:S02]  /*0de0*/  FFMA R13, R8, R28, R18 ;  /* 0x0000001c080d7223 */ /* 0x002fc40000000012 */
[----:B------:R-:W0:Y:S01]  /*0df0*/  LDS R18, [R24+0x284] ;  /* 0x0002840018127984 */ /* 0x000e220000000800 */
[----:B--2---:R-:W-:-:S03]  /*0e00*/  FFMA R37, R34, R9, R37 ;  /* 0x0000000922257223 */ /* 0x004fc60000000025 */
[----:B------:R-:W-:Y:S01]  /*0e10*/  LDS R8, [R24+0x384] ;  /* 0x0003840018087984 */ /* 0x000fe20000000800 */
[----:B---3--:R-:W-:-:S03]  /*0e20*/  FFMA R9, R32, R9, R13 ;  /* 0x0000000920097223 */ /* 0x008fc6000000000d */
[----:B------:R-:W1:Y:S01]  /*0e30*/  LDS.128 R12, [R26+0x2000] ;  /* 0x002000001a0c7984 */ /* 0x000e620000000c00 */
[----:B0-----:R-:W-:Y:S01]  /*0e40*/  FFMA R9, R18, R10, R9 ;  /* 0x0000000a12097223 */ /* 0x001fe20000000009 */
[-C--:B-1----:R-:W-:Y:S01]  /*0e50*/  FFMA R31, R28, R12.reuse, R31 ;  /* 0x0000000c1c1f7223 */ /* 0x082fe2000000001f */
[----:B------:R-:W-:Y:S01]  /*0e60*/  FFMA R19, R30, R12, R19 ;  /* 0x0000000c1e137223 */ /* 0x000fe20000000013 */
[----:B------:R-:W0:Y:S02]  /*0e70*/  LDS R28, [R24+0x204] ;  /* 0x00020400181c7984 */ /* 0x000e240000000800 */
[-C--:B------:R-:W-:Y:S01]  /*0e80*/  FFMA R31, R32, R13.reuse, R31 ;  /* 0x0000000d201f7223 */ /* 0x080fe2000000001f */
[----:B------:R-:W-:Y:S01]  /*0e90*/  FFMA R19, R34, R13, R19 ;  /* 0x0000000d22137223 */ /* 0x000fe20000000013 */
[----:B------:R-:W1:Y:S04]  /*0ea0*/  LDS R12, [R24+0x304] ;  /* 0x00030400180c7984 */ /* 0x000e680000000800 */
[----:B------:R-:W-:Y:S04]  /*0eb0*/  LDS R30, [R24+0x484] ;  /* 0x00048400181e7984 */ /* 0x000fe80000000800 */
[----:B------:R-:W-:Y:S01]  /*0ec0*/  LDS R34, [R24+0x504] ;  /* 0x0005040018227984 */ /* 0x000fe20000000800 */
[C---:B0-----:R-:W-:Y:S01]  /*0ed0*/  FFMA R37, R28.reuse, R10, R37 ;  /* 0x0000000a1c257223 */ /* 0x041fe20000000025 */
[-C--:B------:R-:W-:Y:S01]  /*0ee0*/  FFMA R28, R28, R14.reuse, R19 ;  /* 0x0000000e1c1c7223 */ /* 0x080fe20000000013 */
[----:B------:R-:W-:-:S02]  /*0ef0*/  FFMA R14, R18, R14, R31 ;  /* 0x0000000e120e7223 */ /* 0x000fc4000000001f */
[C---:B-1----:R-:W-:Y:S01]  /*0f00*/  FFMA R19, R12.reuse, R11, R37 ;  /* 0x0000000b0c137223 */ /* 0x042fe20000000025 */
[----:B------:R-:W-:Y:S01]  /*0f10*/  FFMA R31, R12, R15, R28 ;  /* 0x0000000f0c1f7223 */ /* 0x000fe2000000001c */
[C---:B------:R-:W-:Y:S01]  /*0f20*/  FFMA R37, R8.reuse, R11, R9 ;  /* 0x0000000b08257223 */ /* 0x040fe20000000009 */
[----:B------:R-:W-:Y:S01]  /*0f30*/  FFMA R32, R8, R15, R14 ;  /* 0x0000000f08207223 */ /* 0x000fe2000000000e */
[----:B------:R-:W-:Y:S04]  /*0f40*/  LDS R28, [R24+0x404] ;  /* 0x00040400181c7984 */ /* 0x000fe80000000800 */
[----:B------:R-:W0:Y:S04]  /*0f50*/  LDS.128 R8, [R26+0x10] ;  /* 0x000010001a087984 */ /* 0x000e280000000c00 */
[----:B------:R-:W1:Y:S01]  /*0f60*/  LDS.128 R12, [R26+0x2010] ;  /* 0x002010001a0c7984 */ /* 0x000e620000000c00 */
[C---:B0-----:R-:W-:Y:S01]  /*0f70*/  FFMA R18, R8.reuse, R28, R19 ;  /* 0x0000001c08127223 */ /* 0x041fe20000000013 */
[----:B------:R-:W-:-:S02]  /*0f80*/  FFMA R8, R8, R30, R37 ;  /* 0x0000001e08087223 */ /* 0x000fc40000000025 */
[----:B------:R-:W-:Y:S01]  /*0f90*/  LDS R19, [R24+0x684] ;  /* 0x0006840018137984 */ /* 0x000fe20000000800 */
[-C--:B-1----:R-:W-:Y:S01]  /*0fa0*/  FFMA R28, R28, R12.reuse, R31 ;  /* 0x0000000c1c1c7223 */ /* 0x082fe2000000001f */
[----:B------:R-:W-:Y:S02]  /*0fb0*/  FFMA R32, R30, R12, R32 ;  /* 0x0000000c1e207223 */ /* 0x000fe40000000020 */
[----:B------:R-:W0:Y:S01]  /*0fc0*/  LDS R37, [R24+0x584] ;  /* 0x0005840018257984 */ /* 0x000e220000000800 */
[----:B------:R-:W-:-:S03]  /*0fd0*/  FFMA R18, R34, R9, R18 ;  /* 0x0000000922127223 */ /* 0x000fc60000000012 */
[----:B------:R-:W1:Y:S04]  /*0fe0*/  LDS R31, [R24+0x604] ;  /* 0x00060400181f7984 */ /* 0x000e680000000800 */
[----:B------:R-:W2:Y:S04]  /*0ff0*/  LDS R30, [R24+0x704] ;  /* 0x00070400181e7984 */ /* 0x000ea80000000800 */
[----:B------:R-:W3:Y:S01]  /*1000*/  LDS R12, [R24+0x784] ;  /* 0x00078400180c7984 */ /* 0x000ee20000000800 */
[C---:B0-----:R-:W-:Y:S01]  /*1010*/  FFMA R8, R37.reuse, R9, R8 ;  /* 0x0000000925087223 */ /* 0x041fe20000000008 */
[-C--:B------:R-:W-:Y:S01]  /*1020*/  FFMA R9, R34, R13.reuse, R28 ;  /* 0x0000000d22097223 */ /* 0x080fe2000000001c */
[----:B------:R-:W-:Y:S01]  /*1030*/  FFMA R32, R37, R13, R32 ;  /* 0x0000000d25207223 */ /* 0x000fe20000000020 */
[----:B-1----:R-:W-:-:S02]  /*1040*/  FFMA R37, R31, R10, R18 ;  /* 0x0000000a1f257223 */ /* 0x002fc40000000012 */
[----:B------:R-:W-:Y:S01]  /*1050*/  FFMA R18, R31, R14, R9 ;  /* 0x0000000e1f127223 */ /* 0x000fe20000000009 */
[C---:B------:R-:W-:Y:S01]  /*1060*/  FFMA R9, R19.reuse, R10, R8 ;  /* 0x0000000a13097223 */ /* 0x040fe20000000008 */
[----:B------:R-:W-:Y:S01]  /*1070*/  FFMA R32, R19, R14, R32 ;  /* 0x0000000e13207223 */ /* 0x000fe20000000020 */
[C---:B--2---:R-:W-:Y:S01]  /*1080*/  FFMA R37, R30.reuse, R11, R37 ;  /* 0x0000000b1e257223 */ /* 0x044fe20000000025 */
[----:B------:R-:W-:Y:S01]  /*1090*/  FFMA R19, R30, R15, R18 ;  /* 0x0000000f1e137223 */ /* 0x000fe20000000012 */
[C---:B---3--:R-:W-:Y:S01]  /*10a0*/  FFMA R18, R12.reuse, R11, R9 ;  /* 0x0000000b0c127223 */ /* 0x048fe20000000009 */
[----:B------:R-:W-:Y:S01]  /*10b0*/  FFMA R31, R12, R15, R32 ;  /* 0x0000000f0c1f7223 */ /* 0x000fe20000000020 */
[----:B------:R-:W-:Y:S06]  /*10c0*/  BRA.U UP1, `(.L_x_2) ;  /* 0xfffffffd01147547 */ /* 0x000fec000b83ffff */
[----:B------:R-:W-:-:S05]  /*10d0*/  UMOV UR4, URZ ;  /* 0x000000ff00047c82 */ /* 0x000fca0008000000 */
.L_x_3:
[----:B------:R-:W-:Y:S02]  /*10e0*/  ULEA UR15, UR4, UR5, 0x8 ;  /* 0x00000005040f7291 */ /* 0x000fe4000f8e40ff */
[----:B------:R-:W-:Y:S01]  /*10f0*/  MOV R9, UR4 ;  /* 0x0000000400097c02 */ /* 0x000fe20008000f00 */
[----:B------:R-:W-:-:S03]  /*1100*/  UIADD3 UR4, UPT, UPT, UR4, 0x8, URZ ;  /* 0x0000000804047890 */ /* 0x000fc6000fffe0ff */
[----:B------:R-:W-:Y:S01]  /*1110*/  LEA R26, R9, R2, 0x2 ;  /* 0x00000002091a7211 */ /* 0x000fe200078e10ff */
[----:B------:R-:W-:Y:S01]  /*1120*/  UISETP.NE.AND UP1, UPT, UR4, 0x40, UPT ;  /* 0x000000400400788c */ /* 0x000fe2000bf25270 */
[----:B------:R-:W-:-:S03]  /*1130*/  LEA R24, R7, UR15, 0x3 ;  /* 0x0000000f07187c11 */ /* 0x000fc6000f8e18ff */
[----:B------:R-:W-:Y:S04]  /*1140*/  LDS.128 R8, [R26+0x100] ;  /* 0x000100001a087984 */ /* 0x000fe80000000c00 */
[----:B------:R-:W0:Y:S04]  /*1150*/  LDS R30, [R24] ;  /* 0x00000000181e7984 */ /* 0x000e280000000800 */
        /* <DEDUP_REMOVED lines=21> */
[----:B------:R-:W-:Y:S01]  /*12b0*/  FFMA R14, R20, R14, R33 ;  /* 0x0000000e140e7223 */ /* 0x000fe20000000021 */
[-C--:B------:R-:W-:Y:S01]  /*12c0*/  FFMA R20, R8, R11.reuse, R9 ;  /* 0x0000000b08147223 */ /* 0x080fe20000000009 */
[C---:B-1----:R-:W-:Y:S01]  /*12d0*/  FFMA R21, R12.reuse, R11, R13 ;  /* 0x0000000b0c157223 */ /* 0x042fe2000000000d */
[-C--:B------:R-:W-:Y:S01]  /*12e0*/  FFMA R33, R12, R15.reuse, R28 ;  /* 0x0000000f0c217223 */ /* 0x080fe2000000001c */
        /* <DEDUP_REMOVED lines=14> */
[----:B0-----:R-:W-:Y:S01]  /*13d0*/  FFMA R8, R30, R9, R8 ;  /* 0x000000091e087223 */ /* 0x001fe20000000008 */
        /* <DEDUP_REMOVED lines=12> */
.L_x_4:
[----:B------:R-:W-:Y:S02]  /*14a0*/  ULEA UR15, UR4, UR5, 0x8 ;  /* 0x00000005040f7291 */ /* 0x000fe4000f8e40ff */
[----:B------:R-:W-:Y:S01]  /*14b0*/  MOV R9, UR4 ;  /* 0x0000000400097c02 */ /* 0x000fe20008000f00 */
[----:B------:R-:W-:-:S03]  /*14c0*/  UIADD3 UR4, UPT, UPT, UR4, 0x8, URZ ;  /* 0x0000000804047890 */ /* 0x000fc6000fffe0ff */
[----:B------:R-:W-:Y:S01]  /*14d0*/  LEA R26, R9, R2, 0x2 ;  /* 0x00000002091a7211 */ /* 0x000fe200078e10ff */
[----:B------:R-:W-:Y:S01]  /*14e0*/  UISETP.NE.AND UP1, UPT, UR4, 0x40, UPT ;  /* 0x000000400400788c */ /* 0x000fe2000bf25270 */
[----:B------:R-:W-:-:S03]  /*14f0*/  LEA R24, R7, UR15, 0x3 ;  /* 0x0000000f07187c11 */ /* 0x000fc6000f8e18ff */
[----:B------:R-:W-:Y:S04]  /*1500*/  LDS.128 R8, [R26+0x100] ;  /* 0x000100001a087984 */ /* 0x000fe80000000c00 */
[----:B------:R-:W0:Y:S04]  /*1510*/  LDS R30, [R24+0x4] ;  /* 0x00000400181e7984 */ /* 0x000e280000000800 */
[----:B------:R-:W1:Y:S04]  /*1520*/  LDS R28, [R24+0x84] ;  /* 0x00008400181c7984 */ /* 0x000e680000000800 */
[----:B------:R-:W2:Y:S04]  /*1530*/  LDS R34, [R24+0x104] ;  /* 0x0001040018227984 */ /* 0x000ea80000000800 */
[----:B------:R-:W3:Y:S01]  /*1540*/  LDS R32, [R24+0x184] ;  /* 0x0001840018207984 */ /* 0x000ee20000000800 */
[----:B0-----:R-:W-:-:S03]  /*1550*/  FFMA R13, R8, R30, R16 ;  /* 0x0000001e080d7223 */ /* 0x001fc60000000010 */
[----:B------:R-:W-:Y:S01]  /*1560*/  LDS R16, [R24+0x304] ;  /* 0x0003040018107984 */ /* 0x000fe20000000800 */
[----:B-1----:R-:W-:-:S03]  /*1570*/  FFMA R15, R8, R28, R22 ;  /* 0x0000001c080f7223 */ /* 0x002fc60000000016 */
[----:B------:R-:W0:Y:S01]  /*1580*/  LDS R22, [R24+0x284] ;  /* 0x0002840018167984 */ /* 0x000e220000000800 */
[-C--:B--2---:R-:W-:Y:S01]  /*1590*/  FFMA R8, R34, R9.reuse, R13 ;  /* 0x0000000922087223 */ /* 0x084fe2000000000d */
[----:B---3--:R-:W-:Y:S02]  /*15a0*/  FFMA R9, R32, R9, R15 ;  /* 0x0000000920097223 */ /* 0x008fe4000000000f */
[----:B------:R-:W1:Y:S02]  /*15b0*/  LDS.128 R12, [R26+0x2100] ;  /* 0x002100001a0c7984 */ /* 0x000e640000000c00 */
        /* <DEDUP_REMOVED lines=12> */
[C---:B------:R-:W-:Y:S01]  /*1680*/  FFMA R23, R16.reuse, R11, R13 ;  /* 0x0000000b10177223 */ /* 0x040fe2000000000d */
[----:B------:R-:W-:Y:S01]  /*1690*/  FFMA R35, R16, R15, R28 ;  /* 0x0000000f10237223 */ /* 0x000fe2000000001c */
[C---:B-1----:R-:W-:Y:S01]  /*16a0*/  FFMA R22, R12.reuse, R11, R9 ;  /* 0x0000000b0c167223 */ /* 0x042fe20000000009 */
        /* <DEDUP_REMOVED lines=26> */
[----:B------:R-:W-:Y:S01]  /*1850*/  BAR.SYNC.DEFER_BLOCKING 0x0 ;  /* 0x0000000000007b1d */ /* 0x000fe20000010000 */
[----:B------:R-:W-:Y:S02]  /*1860*/  UIADD3 UR10, UP1, UPT, UR10, 0x100, URZ ;  /* 0x000001000a0a7890 */ /* 0x000fe4000ff3e0ff */
[----:B------:R-:W-:Y:S02]  /*1870*/  USHF.L.U32 UR4, UR14, 0x6, URZ ;  /* 0x000000060e047899 */ /* 0x000fe400080006ff */
[----:B------:R-:W-:Y:S02]  /*1880*/  UIADD3.X UR11, UPT, UPT, URZ, UR11, URZ, UP1, !UPT ;  /* 0x0000000bff0b7290 */ /* 0x000fe40008ffe4ff */
[----:B------:R-:W-:Y:S01]  /*1890*/  UIMAD.WIDE UR8, UR4, 0x4, UR8 ;  /* 0x00000004040878a5 */ /* 0x000fe2000f8e0208 */
[----:B------:R-:W-:Y:S11]  /*18a0*/  BRA.U !UP0, `(.L_x_5) ;  /* 0xffffffe908787547 */ /* 0x000ff6000b83ffff */
.L_x_0:
[----:B------:R-:W0:Y:S01]  /*18b0*/  S2R R7, SR_TID.X ;  /* 0x0000000000077919 */ /* 0x000e220000002100 */
[----:B------:R-:W1:Y:S01]  /*18c0*/  LDC R11, c[0x0][0x380] ;  /* 0x0000e000ff0b7b82 */ /* 0x000e620000000800 */
[----:B------:R-:W2:Y:S01]  /*18d0*/  S2R R5, SR_CTAID.Y ;  /* 0x0000000000057919 */ /* 0x000ea20000002600 */
[----:B------:R-:W3:Y:S06]  /*18e0*/  S2R R4, SR_CTAID.X ;  /* 0x0000000000047919 */ /* 0x000eec0000002500 */
[----:B------:R-:W4:Y:S01]  /*18f0*/  LDC.64 R2, c[0x0][0x3b0] ;  /* 0x0000ec00ff027b82 */ /* 0x000f220000000a00 */
[----:B0-----:R-:W-:-:S02]  /*1900*/  SHF.L.U32 R7, R7, 0x1, RZ ;  /* 0x0000000107077819 */ /* 0x001fc400000006ff */
[----:B--2---:R-:W-:Y:S02]  /*1910*/  LEA R0, R5, R0, 0x5 ;  /* 0x0000000005007211 */ /* 0x004fe400078e28ff */
[----:B---3--:R-:W-:Y:S02]  /*1920*/  LEA R5, R4, R7, 0x6 ;  /* 0x0000000704057211 */ /* 0x008fe400078e30ff */
[----:B------:R-:W-:-:S05]  /*1930*/  SHF.L.U32 R0, R0, 0x1, RZ ;  /* 0x0000000100007819 */ /* 0x000fca00000006ff */
[----:B-1----:R-:W-:-:S05]  /*1940*/  IMAD R5, R0, R11, R5 ;  /* 0x0000000b00057224 */ /* 0x002fca00078e0205 */
[----:B------:R-:W-:Y:S01]  /*1950*/  LEA R7, R11, R5, 0x5 ;  /* 0x000000050b077211 */ /* 0x000fe200078e28ff */
[----:B----4-:R-:W-:-:S04]  /*1960*/  IMAD.WIDE R4, R5, 0x4, R2 ;  /* 0x0000000405047825 */ /* 0x010fc800078e0202 */
[----:B------:R-:W-:Y:S01]  /*1970*/  IMAD.WIDE R2, R7, 0x4, R2 ;  /* 0x0000000407027825 */ /* 0x000fe200078e0202 */
[----:B------:R-:W-:Y:S03]  /*1980*/  STG.E desc[UR16][R4.64], R25 ;  /* 0x0000001904007986 */ /* 0x000fe6000c101910 */
[C---:B------:R-:W-:Y:S01]  /*1990*/  IMAD.WIDE R8, R11.reuse, 0x4, R4 ;  /* 0x000000040b087825 */ /* 0x040fe200078e0204 */
[----:B------:R-:W-:Y:S03]  /*19a0*/  STG.E desc[UR16][R4.64+0x80], R27 ;  /* 0x0000801b04007986 */ /* 0x000fe6000c101910 */
[----:B------:R-:W-:Y:S01]  /*19b0*/  IMAD.WIDE R10, R11, 0x4, R2 ;  /* 0x000000040b0a7825 */ /* 0x000fe200078e0202 */
[----:B------:R-:W-:Y:S04]  /*19c0*/  STG.E desc[UR16][R2.64], R17 ;  /* 0x0000001102007986 */ /* 0x000fe8000c101910 */
        /* <DEDUP_REMOVED lines=12> */
[----:B------:R-:W-:Y:S01]  /*1a90*/  STG.E desc[UR16][R10.64+0x84], R35 ;  /* 0x000084230a007986 */ /* 0x000fe2000c101910 */
[----:B------:R-:W-:Y:S05]  /*1aa0*/  EXIT ;  /* 0x000000000000794d */ /* 0x000fea0003800000 */
.L_x_6:
[----:B------:R-:W-:-:S00]  /*1ab0*/  BRA `(.L_x_6) ;  /* 0xfffffffc00fc7947 */ /* 0x000fc0000383ffff */
[----:B------:R-:W-:-:S00]  /*1ac0*/  NOP ;  /* 0x0000000000007918 */ /* 0x000fc00000000000 */
        /* <DEDUP_REMOVED lines=11> */
.L_x_7:


//--------------------- .nv.shared._Z5sgemmILi16ELi2EEviiiPfiS0_iS0_i --------------------------
	.section	.nv.shared._Z5sgemmILi16ELi2EEviiiPfiS0_iS0_i,"aw",@nobits
	.sectionflags	@""
	.align	4
.nv.shared._Z5sgemmILi16ELi2EEviiiPfiS0_iS0_i:
	.zero		33792


//--------------------- .nv.shared.reserved.0     --------------------------
	.section	.nv.shared.reserved.0,"aw",@nobits
	.weak		__nv_reservedSMEM_offset_0_alias
	.size		__nv_reservedSMEM_offset_0_alias, 0, 64
	.other		__nv_reservedSMEM_offset_0_alias,@"STO_CUDA_RESERVED_SHARED STV_DEFAULT"
__nv_reservedSMEM_offset_0_alias:
	.zero		0
	.zero		64


//--------------------- .nv.constant0._Z5sgemmILi16ELi2EEviiiPfiS0_iS0_i --------------------------
	.section	.nv.constant0._Z5sgemmILi16ELi2EEviiiPfiS0_iS0_i,"a",@progbits
	.sectionflags	@""
	.align	4
.nv.constant0._Z5sgemmILi16ELi2EEviiiPfiS0_iS0_i:
	.zero		956


//--------------------- SYMBOLS --------------------------

	.type		.nv.reservedSmem.offset0,@object
	.size		.nv.reservedSmem.offset0,0x4
	.type		.nv.reservedSmem.cap,@object
	.size		.nv.reservedSmem.cap,0x4
